	.target	sm_100a

	.elftype	@"ET_EXEC"


//--------------------- .note.nv.tkinfo           --------------------------
	.section	.note.nv.tkinfo,"",@"SHT_NOTE"
	.sectionflags	@"SHF_NOTE_NV_TKINFO"
	.tkinfo
        /*0018*/ 	.word	0x00000002
        /*0030*/ 	.string	""
        /*0030*/ 	.string	"ptxas"
        /*0030*/ 	.string	"Cuda compilation tools, release 13.0, V13.0.88"
        /*0030*/ 	.string	"Build cuda_13.0.r13.0/compiler.36424714_0"
        /*0030*/ 	.string	"-arch sm_100a -m 64 "



//--------------------- .note.nv.cuinfo           --------------------------
	.section	.note.nv.cuinfo,"",@"SHT_NOTE"
	.sectionflags	@"SHF_NOTE_NV_CUINFO"
        /*0018*/ 	.short	0x0002
        /*001a*/ 	.short	0x0064
        /*001c*/ 	.short	0x0082
	.zero		2


//--------------------- .nv.info                  --------------------------
	.section	.nv.info,"",@"SHT_CUDA_INFO"
	.align	4


	//----- nvinfo : EIATTR_REGCOUNT
	.align		4
        /*0000*/ 	.byte	0x04, 0x2f
        /*0002*/ 	.short	(.L_19 - .L_18)
	.align		4
.L_18:
        /*0004*/ 	.word	index@(_ZN7cutlass13device_kernelINS_4gemm6kernel13GemmUniversalIN4cute5tupleIJiiiiEEENS1_10collective13CollectiveMmaINS1_35MainloopSm100TmaUmmaWarpSpecializedILi8ELi2ELi4ENS5_IJNS4_1CILi1EEESB_SB_EEEEENS5_IJNSA_ILi64EEENSA_ILi128EEESF_EEENS_12float_e5m2_tENS5_IJlSB_lEEENS_12float_e4m3_tENS5_IJSB_llEEENS4_8TiledMMAINS4_8MMA_AtomIJNS4_10MMA_TraitsINS4_19SM100_MMA_F8F6F4_SSEJSH_SJ_fSE_SF_NS4_17integral_constantINS4_4UMMA5MajorELSR_0EEENSP_ISR_LSR_1EEENSP_INSQ_7ScaleInELSU_0EEESV_EEEEEENS4_6LayoutISC_NS5_IJNSA_ILi0EEESZ_SZ_EEEEENS5_IJNS4_10UnderscoreES12_S12_EEEEENS4_13SM90_TMA_LOADENS4_14ComposedLayoutINS4_7SwizzleILi3ELi4ELi3EEENS4_18smem_ptr_flag_bitsILi8EEENSY_INS5_IJNSA_ILi8EEESF_EEENS5_IJSF_SB_EEEEEEEvNS4_8identityES15_NS16_IS18_S1A_NSY_INS5_IJSF_S1B_EEENS5_IJSB_SF_EEEEEEEvS1G_EENS_8epilogue10collective18CollectiveEpilogueINS1M_23Sm100TmaWarpSpecializedILi2ELi2ELi32ELb0ELb0EEEJSG_NS5_IJNSY_ISE_SB_EES1R_EEESH_SI_SH_SI_NS1M_6fusion15FusionCallbacksIS1Q_NS1T_17LinearCombinationISH_fSH_fLNS_15FloatRoundStyleE2EEESG_S1S_JEEENS4_5SM1004TMEM4LOAD26SM100_TMEM_LOAD_16dp32b32xES15_NS16_INS17_ILi2ELi4ELi3EEES1A_NSY_INS5_IJS1B_SE_EEENS5_IJSE_SB_EEEEEEENS4_39AutoVectorizingCopyWithAssumedAlignmentILi128EEENS4_14SM90_TMA_STOREES27_S29_S29_EEEvvEEEEvNT_6ParamsE)
        /*0008*/ 	.word	0x00000080


	//----- nvinfo : EIATTR_FRAME_SIZE
	.align		4
.L_19:
        /*000c*/ 	.byte	0x04, 0x11
        /*000e*/ 	.short	(.L_21 - .L_20)
	.align		4
.L_20:
        /*0010*/ 	.word	index@($__internal_2_$__cuda_sm10x_tcgen05_guardrail_trap_unallocated_columns_being_dealloced)
        /*0014*/ 	.word	0x00000000


	//----- nvinfo : EIATTR_FRAME_SIZE
	.align		4
.L_21:
        /*0018*/ 	.byte	0x04, 0x11
        /*001a*/ 	.short	(.L_23 - .L_22)
	.align		4
.L_22:
        /*001c*/ 	.word	index@($__internal_1_$__cuda_sm10x_tcgen05_guardrail_trap_phase_invalid_during_alloc)
        /*0020*/ 	.word	0x00000000


	//----- nvinfo : EIATTR_FRAME_SIZE
	.align		4
.L_23:
        /*0024*/ 	.byte	0x04, 0x11
        /*0026*/ 	.short	(.L_25 - .L_24)
	.align		4
.L_24:
        /*0028*/ 	.word	index@($__internal_0_$__cuda_sm10x_tcgen05_guardrail_trap_col_being_dealloced_not_returned_by_alloc)
        /*002c*/ 	.word	0x00000000


	//----- nvinfo : EIATTR_FRAME_SIZE
	.align		4
.L_25:
        /*0030*/ 	.byte	0x04, 0x11
        /*0032*/ 	.short	(.L_27 - .L_26)
	.align		4
.L_26:
        /*0034*/ 	.word	index@(_ZN7cutlass13device_kernelINS_4gemm6kernel13GemmUniversalIN4cute5tupleIJiiiiEEENS1_10collective13CollectiveMmaINS1_35MainloopSm100TmaUmmaWarpSpecializedILi8ELi2ELi4ENS5_IJNS4_1CILi1EEESB_SB_EEEEENS5_IJNSA_ILi64EEENSA_ILi128EEESF_EEENS_12float_e5m2_tENS5_IJlSB_lEEENS_12float_e4m3_tENS5_IJSB_llEEENS4_8TiledMMAINS4_8MMA_AtomIJNS4_10MMA_TraitsINS4_19SM100_MMA_F8F6F4_SSEJSH_SJ_fSE_SF_NS4_17integral_constantINS4_4UMMA5MajorELSR_0EEENSP_ISR_LSR_1EEENSP_INSQ_7ScaleInELSU_0EEESV_EEEEEENS4_6LayoutISC_NS5_IJNSA_ILi0EEESZ_SZ_EEEEENS5_IJNS4_10UnderscoreES12_S12_EEEEENS4_13SM90_TMA_LOADENS4_14ComposedLayoutINS4_7SwizzleILi3ELi4ELi3EEENS4_18smem_ptr_flag_bitsILi8EEENSY_INS5_IJNSA_ILi8EEESF_EEENS5_IJSF_SB_EEEEEEEvNS4_8identityES15_NS16_IS18_S1A_NSY_INS5_IJSF_S1B_EEENS5_IJSB_SF_EEEEEEEvS1G_EENS_8epilogue10collective18CollectiveEpilogueINS1M_23Sm100TmaWarpSpecializedILi2ELi2ELi32ELb0ELb0EEEJSG_NS5_IJNSY_ISE_SB_EES1R_EEESH_SI_SH_SI_NS1M_6fusion15FusionCallbacksIS1Q_NS1T_17LinearCombinationISH_fSH_fLNS_15FloatRoundStyleE2EEESG_S1S_JEEENS4_5SM1004TMEM4LOAD26SM100_TMEM_LOAD_16dp32b32xES15_NS16_INS17_ILi2ELi4ELi3EEES1A_NSY_INS5_IJS1B_SE_EEENS5_IJSE_SB_EEEEEEENS4_39AutoVectorizingCopyWithAssumedAlignmentILi128EEENS4_14SM90_TMA_STOREES27_S29_S29_EEEvvEEEEvNT_6ParamsE)
        /*0038*/ 	.word	0x00000000


	//----- nvinfo : EIATTR_MIN_STACK_SIZE
	.align		4
.L_27:
        /*003c*/ 	.byte	0x04, 0x12
        /*003e*/ 	.short	(.L_29 - .L_28)
	.align		4
.L_28:
        /*0040*/ 	.word	index@(_ZN7cutlass13device_kernelINS_4gemm6kernel13GemmUniversalIN4cute5tupleIJiiiiEEENS1_10collective13CollectiveMmaINS1_35MainloopSm100TmaUmmaWarpSpecializedILi8ELi2ELi4ENS5_IJNS4_1CILi1EEESB_SB_EEEEENS5_IJNSA_ILi64EEENSA_ILi128EEESF_EEENS_12float_e5m2_tENS5_IJlSB_lEEENS_12float_e4m3_tENS5_IJSB_llEEENS4_8TiledMMAINS4_8MMA_AtomIJNS4_10MMA_TraitsINS4_19SM100_MMA_F8F6F4_SSEJSH_SJ_fSE_SF_NS4_17integral_constantINS4_4UMMA5MajorELSR_0EEENSP_ISR_LSR_1EEENSP_INSQ_7ScaleInELSU_0EEESV_EEEEEENS4_6LayoutISC_NS5_IJNSA_ILi0EEESZ_SZ_EEEEENS5_IJNS4_10UnderscoreES12_S12_EEEEENS4_13SM90_TMA_LOADENS4_14ComposedLayoutINS4_7SwizzleILi3ELi4ELi3EEENS4_18smem_ptr_flag_bitsILi8EEENSY_INS5_IJNSA_ILi8EEESF_EEENS5_IJSF_SB_EEEEEEEvNS4_8identityES15_NS16_IS18_S1A_NSY_INS5_IJSF_S1B_EEENS5_IJSB_SF_EEEEEEEvS1G_EENS_8epilogue10collective18CollectiveEpilogueINS1M_23Sm100TmaWarpSpecializedILi2ELi2ELi32ELb0ELb0EEEJSG_NS5_IJNSY_ISE_SB_EES1R_EEESH_SI_SH_SI_NS1M_6fusion15FusionCallbacksIS1Q_NS1T_17LinearCombinationISH_fSH_fLNS_15FloatRoundStyleE2EEESG_S1S_JEEENS4_5SM1004TMEM4LOAD26SM100_TMEM_LOAD_16dp32b32xES15_NS16_INS17_ILi2ELi4ELi3EEES1A_NSY_INS5_IJS1B_SE_EEENS5_IJSE_SB_EEEEEEENS4_39AutoVectorizingCopyWithAssumedAlignmentILi128EEENS4_14SM90_TMA_STOREES27_S29_S29_EEEvvEEEEvNT_6ParamsE)
        /*0044*/ 	.word	0x00000000
.L_29:


//--------------------- .nv.compat                --------------------------
	.section	.nv.compat,"",@"SHT_CUDA_COMPAT_INFO"
	.align	4
        /*0000*/ 	.byte	0x02, 0x09, 0x01, 0x00, 0x02, 0x02, 0x02, 0x00, 0x02, 0x05, 0x05, 0x00, 0x03, 0x07, 0x01, 0x01
        /*0010*/ 	.byte	0x02, 0x03, 0x01, 0x00, 0x02, 0x06, 0x01, 0x00, 0x04, 0x0b, 0x08, 0x00, 0x09, 0x00, 0x00, 0x00
        /*0020*/ 	.byte	0x00, 0x00, 0x00, 0x00


//--------------------- .nv.info._ZN7cutlass13device_kernelINS_4gemm6kernel13GemmUniversalIN4cute5tupleIJiiiiEEENS1_10collective13CollectiveMmaINS1_35MainloopSm100TmaUmmaWarpSpecializedILi8ELi2ELi4ENS5_IJNS4_1CILi1EEESB_SB_EEEEENS5_IJNSA_ILi64EEENSA_ILi128EEESF_EEENS_12float_e5m2_tENS5_IJlSB_lEEENS_12float_e4m3_tENS5_IJSB_llEEENS4_8TiledMMAINS4_8MMA_AtomIJNS4_10MMA_TraitsINS4_19SM100_MMA_F8F6F4_SSEJSH_SJ_fSE_SF_NS4_17integral_constantINS4_4UMMA5MajorELSR_0EEENSP_ISR_LSR_1EEENSP_INSQ_7ScaleInELSU_0EEESV_EEEEEENS4_6LayoutISC_NS5_IJNSA_ILi0EEESZ_SZ_EEEEENS5_IJNS4_10UnderscoreES12_S12_EEEEENS4_13SM90_TMA_LOADENS4_14ComposedLayoutINS4_7SwizzleILi3ELi4ELi3EEENS4_18smem_ptr_flag_bitsILi8EEENSY_INS5_IJNSA_ILi8EEESF_EEENS5_IJSF_SB_EEEEEEEvNS4_8identityES15_NS16_IS18_S1A_NSY_INS5_IJSF_S1B_EEENS5_IJSB_SF_EEEEEEEvS1G_EENS_8epilogue10collective18CollectiveEpilogueINS1M_23Sm100TmaWarpSpecializedILi2ELi2ELi32ELb0ELb0EEEJSG_NS5_IJNSY_ISE_SB_EES1R_EEESH_SI_SH_SI_NS1M_6fusion15FusionCallbacksIS1Q_NS1T_17LinearCombinationISH_fSH_fLNS_15FloatRoundStyleE2EEESG_S1S_JEEENS4_5SM1004TMEM4LOAD26SM100_TMEM_LOAD_16dp32b32xES15_NS16_INS17_ILi2ELi4ELi3EEES1A_NSY_INS5_IJS1B_SE_EEENS5_IJSE_SB_EEEEEEENS4_39AutoVectorizingCopyWithAssumedAlignmentILi128EEENS4_14SM90_TMA_STOREES27_S29_S29_EEEvvEEEEvNT_6ParamsE --------------------------
	.section	.nv.info._ZN7cutlass13device_kernelINS_4gemm6kernel13GemmUniversalIN4cute5tupleIJiiiiEEENS1_10collective13CollectiveMmaINS1_35MainloopSm100TmaUmmaWarpSpecializedILi8ELi2ELi4ENS5_IJNS4_1CILi1EEESB_SB_EEEEENS5_IJNSA_ILi64EEENSA_ILi128EEESF_EEENS_12float_e5m2_tENS5_IJlSB_lEEENS_12float_e4m3_tENS5_IJSB_llEEENS4_8TiledMMAINS4_8MMA_AtomIJNS4_10MMA_TraitsINS4_19SM100_MMA_F8F6F4_SSEJSH_SJ_fSE_SF_NS4_17integral_constantINS4_4UMMA5MajorELSR_0EEENSP_ISR_LSR_1EEENSP_INSQ_7ScaleInELSU_0EEESV_EEEEEENS4_6LayoutISC_NS5_IJNSA_ILi0EEESZ_SZ_EEEEENS5_IJNS4_10UnderscoreES12_S12_EEEEENS4_13SM90_TMA_LOADENS4_14ComposedLayoutINS4_7SwizzleILi3ELi4ELi3EEENS4_18smem_ptr_flag_bitsILi8EEENSY_INS5_IJNSA_ILi8EEESF_EEENS5_IJSF_SB_EEEEEEEvNS4_8identityES15_NS16_IS18_S1A_NSY_INS5_IJSF_S1B_EEENS5_IJSB_SF_EEEEEEEvS1G_EENS_8epilogue10collective18CollectiveEpilogueINS1M_23Sm100TmaWarpSpecializedILi2ELi2ELi32ELb0ELb0EEEJSG_NS5_IJNSY_ISE_SB_EES1R_EEESH_SI_SH_SI_NS1M_6fusion15FusionCallbacksIS1Q_NS1T_17LinearCombinationISH_fSH_fLNS_15FloatRoundStyleE2EEESG_S1S_JEEENS4_5SM1004TMEM4LOAD26SM100_TMEM_LOAD_16dp32b32xES15_NS16_INS17_ILi2ELi4ELi3EEES1A_NSY_INS5_IJS1B_SE_EEENS5_IJSE_SB_EEEEEEENS4_39AutoVectorizingCopyWithAssumedAlignmentILi128EEENS4_14SM90_TMA_STOREES27_S29_S29_EEEvvEEEEvNT_6ParamsE,"",@"SHT_CUDA_INFO"
	.sectionflags	@""
	.align	4


	//----- nvinfo : EIATTR_CUDA_API_VERSION
	.align		4
        /*0000*/ 	.byte	0x04, 0x37
        /*0002*/ 	.short	(.L_31 - .L_30)
.L_30:
        /*0004*/ 	.word	0x00000082


	//----- nvinfo : EIATTR_KPARAM_INFO
	.align		4
.L_31:
        /*0008*/ 	.byte	0x04, 0x17
        /*000a*/ 	.short	(.L_33 - .L_32)
.L_32:
        /*000c*/ 	.word	0x00000000
        /*0010*/ 	.short	0x0000
        /*0012*/ 	.short	0x0000
        /*0014*/ 	.byte	0x00, 0xf0, 0x01, 0x20


	//----- nvinfo : EIATTR_AT_ENTRY_FRAGMENTS
	.align		4
.L_33:
        /*0018*/ 	.byte	0x04, 0x4f
        /*001a*/ 	.short	(.L_35 - .L_34)


	//   ....[0]....
.L_34:
        /*001c*/ 	.word	0x00000006


	//----- nvinfo : EIATTR_RESERVED_SMEM_USED
	.align		4
.L_35:
        /*0020*/ 	.byte	0x01, 0x41
	.zero		2


	//----- nvinfo : EIATTR_SPARSE_MMA_MASK
	.align		4
        /*0024*/ 	.byte	0x03, 0x50
        /*0026*/ 	.short	0x0000


	//----- nvinfo : EIATTR_TCGEN05_1CTA_USED
	.align		4
        /*0028*/ 	.byte	0x01, 0x51
	.zero		2


	//----- nvinfo : EIATTR_MAXREG_COUNT
	.align		4
        /*002c*/ 	.byte	0x03, 0x1b
        /*002e*/ 	.short	0x00ff


	//----- nvinfo : EIATTR_NUM_BARRIERS
	.align		4
        /*0030*/ 	.byte	0x02, 0x4c
        /*0032*/ 	.byte	0x07
	.zero		1


	//----- nvinfo : EIATTR_EXTERNS
	.align		4
        /*0034*/ 	.byte	0x04, 0x0f
        /*0036*/ 	.short	(.L_37 - .L_36)


	//   ....[0]....
	.align		4
.L_36:
        /*0038*/ 	.word	index@(__assertfail)


	//----- nvinfo : EIATTR_MERCURY_ISA_VERSION
	.align		4
.L_37:
        /*003c*/ 	.byte	0x03, 0x5f
        /*003e*/ 	.short	0x0101


	//----- nvinfo : EIATTR_INT_WARP_WIDE_INSTR_OFFSETS
	.align		4
        /*0040*/ 	.byte	0x04, 0x31
        /*0042*/ 	.short	(.L_39 - .L_38)


	//   ....[0]....
.L_38:
        /*0044*/ 	.word	0x00001e30


	//   ....[1]....
        /*0048*/ 	.word	0x00003b10


	//   ....[2]....
        /*004c*/ 	.word	0x00003b30


	//   ....[3]....
        /*0050*/ 	.word	0x00003b60


	//   ....[4]....
        /*0054*/ 	.word	0x00004490


	//   ....[5]....
        /*0058*/ 	.word	0x00004500


	//   ....[6]....
        /*005c*/ 	.word	0x000046e0


	//   ....[7]....
        /*0060*/ 	.word	0x00004840


	//----- nvinfo : EIATTR_COOP_GROUP_MASK_REGIDS
	.align		4
.L_39:
        /*0064*/ 	.byte	0x04, 0x29
        /*0066*/ 	.short	(.L_41 - .L_40)


	//   ....[0]....
.L_40:
        /*0068*/ 	.word	0xffffffff


	//   ....[1]....
        /*006c*/ 	.word	0xffffffff


	//   ....[2]....
        /*0070*/ 	.word	0xffffffff


	//   ....[3]....
        /*0074*/ 	.word	0xffffffff


	//   ....[4]....
        /*0078*/ 	.word	0xffffffff


	//   ....[5]....
        /*007c*/ 	.word	0xffffffff


	//   ....[6]....
        /*0080*/ 	.word	0xffffffff


	//   ....[7]....
        /*0084*/ 	.word	0xffffffff


	//   ....[8]....
        /*0088*/ 	.word	0xffffffff


	//   ....[9]....
        /*008c*/ 	.word	0xffffffff


	//   ....[10]....
        /*0090*/ 	.word	0xffffffff


	//   ....[11]....
        /*0094*/ 	.word	0xffffffff


	//   ....[12]....
        /*0098*/ 	.word	0xffffffff


	//----- nvinfo : EIATTR_COOP_GROUP_INSTR_OFFSETS
	.align		4
.L_41:
        /*009c*/ 	.byte	0x04, 0x28
        /*009e*/ 	.short	(.L_43 - .L_42)


	//   ....[0]....
.L_42:
        /*00a0*/ 	.word	0x00000090


	//   ....[1]....
        /*00a4*/ 	.word	0x000004d0


	//   ....[2]....
        /*00a8*/ 	.word	0x000006c0


	//   ....[3]....
        /*00ac*/ 	.word	0x00000820


	//   ....[4]....
        /*00b0*/ 	.word	0x00000920


	//   ....[5]....
        /*00b4*/ 	.word	0x00000a90


	//   ....[6]....
        /*00b8*/ 	.word	0x00000c30


	//   ....[7]....
        /*00bc*/ 	.word	0x00001d10


	//   ....[8]....
        /*00c0*/ 	.word	0x00002d30


	//   ....[9]....
        /*00c4*/ 	.word	0x00002f40


	//   ....[10]....
        /*00c8*/ 	.word	0x00002f70


	//   ....[11]....
        /*00cc*/ 	.word	0x000039f0


	//   ....[12]....
        /*00d0*/ 	.word	0x00003c20


	//----- nvinfo : EIATTR_VRC_CTA_INIT_COUNT
	.align		4
.L_43:
        /*00d4*/ 	.byte	0x02, 0x4a
        /*00d6*/ 	.byte	0x80
	.zero		1


	//----- nvinfo : EIATTR_SYSCALL_OFFSETS
	.align		4
        /*00d8*/ 	.byte	0x04, 0x46
        /*00da*/ 	.short	(.L_45 - .L_44)


	//   ....[0]....
.L_44:
        /*00dc*/ 	.word	0x00005280


	//   ....[1]....
        /*00e0*/ 	.word	0x000053c0


	//   ....[2]....
        /*00e4*/ 	.word	0x00005bc0


	//   ....[3]....
        /*00e8*/ 	.word	0x00006950


	//----- nvinfo : EIATTR_MBARRIER_INSTR_OFFSETS
	.align		4
.L_45:
        /*00ec*/ 	.byte	0x04, 0x39
        /*00ee*/ 	.short	(.L_47 - .L_46)


	//   ....[0]....
.L_46:
        /*00f0*/ 	.word	0x000005b0
        /*00f4*/ 	.word	0x000000ff
        /*00f8*/ 	.word	0x00000000
        /*00fc*/ 	.short	0x0100
        /*00fe*/ 	.byte	0x05
	.zero		1


	//   ....[1]....
        /*0100*/ 	.word	0x000005c0
        /*0104*/ 	.word	0x000000ff
        /*0108*/ 	.word	0x00000040
        /*010c*/ 	.short	0x0100
        /*010e*/ 	.byte	0x05
	.zero		1


	//   ....[2]....
        /*0110*/ 	.word	0x000005d0
        /*0114*/ 	.word	0x000000ff
        /*0118*/ 	.word	0x00000008
        /*011c*/ 	.short	0x0100
        /*011e*/ 	.byte	0x05
	.zero		1


	//   ....[3]....
        /*0120*/ 	.word	0x000005e0
        /*0124*/ 	.word	0x000000ff
        /*0128*/ 	.word	0x00000048
        /*012c*/ 	.short	0x0100
        /*012e*/ 	.byte	0x05
	.zero		1


	//   ....[4]....
        /*0130*/ 	.word	0x000005f0
        /*0134*/ 	.word	0x000000ff
        /*0138*/ 	.word	0x00000010
        /*013c*/ 	.short	0x0100
        /*013e*/ 	.byte	0x05
	.zero		1


	//   ....[5]....
        /*0140*/ 	.word	0x00000600
        /*0144*/ 	.word	0x000000ff
        /*0148*/ 	.word	0x00000050
        /*014c*/ 	.short	0x0100
        /*014e*/ 	.byte	0x05
	.zero		1


	//   ....[6]....
        /*0150*/ 	.word	0x00000610
        /*0154*/ 	.word	0x000000ff
        /*0158*/ 	.word	0x00000018
        /*015c*/ 	.short	0x0100
        /*015e*/ 	.byte	0x05
	.zero		1


	//   ....[7]....
        /*0160*/ 	.word	0x00000620
        /*0164*/ 	.word	0x000000ff
        /*0168*/ 	.word	0x00000058
        /*016c*/ 	.short	0x0100
        /*016e*/ 	.byte	0x05
	.zero		1


	//   ....[8]....
        /*0170*/ 	.word	0x00000630
        /*0174*/ 	.word	0x000000ff
        /*0178*/ 	.word	0x00000020
        /*017c*/ 	.short	0x0100
        /*017e*/ 	.byte	0x05
	.zero		1


	//   ....[9]....
        /*0180*/ 	.word	0x00000640
        /*0184*/ 	.word	0x000000ff
        /*0188*/ 	.word	0x00000060
        /*018c*/ 	.short	0x0100
        /*018e*/ 	.byte	0x05
	.zero		1


	//   ....[10]....
        /*0190*/ 	.word	0x00000650
        /*0194*/ 	.word	0x000000ff
        /*0198*/ 	.word	0x00000028
        /*019c*/ 	.short	0x0100
        /*019e*/ 	.byte	0x05
	.zero		1


	//   ....[11]....
        /*01a0*/ 	.word	0x00000660
        /*01a4*/ 	.word	0x000000ff
        /*01a8*/ 	.word	0x00000068
        /*01ac*/ 	.short	0x0100
        /*01ae*/ 	.byte	0x05
	.zero		1


	//   ....[12]....
        /*01b0*/ 	.word	0x00000670
        /*01b4*/ 	.word	0x000000ff
        /*01b8*/ 	.word	0x00000030
        /*01bc*/ 	.short	0x0100
        /*01be*/ 	.byte	0x05
	.zero		1


	//   ....[13]....
        /*01c0*/ 	.word	0x00000680
        /*01c4*/ 	.word	0x000000ff
        /*01c8*/ 	.word	0x00000070
        /*01cc*/ 	.short	0x0100
        /*01ce*/ 	.byte	0x05
	.zero		1


	//   ....[14]....
        /*01d0*/ 	.word	0x00000690
        /*01d4*/ 	.word	0x000000ff
        /*01d8*/ 	.word	0x00000038
        /*01dc*/ 	.short	0x0100
        /*01de*/ 	.byte	0x05
	.zero		1


	//   ....[15]....
        /*01e0*/ 	.word	0x000006a0
        /*01e4*/ 	.word	0x000000ff
        /*01e8*/ 	.word	0x00000078
        /*01ec*/ 	.short	0x0100
        /*01ee*/ 	.byte	0x05
	.zero		1


	//   ....[16]....
        /*01f0*/ 	.word	0x000007d0
        /*01f4*/ 	.word	0x000000ff
        /*01f8*/ 	.word	0x00000080
        /*01fc*/ 	.short	0x0100
        /*01fe*/ 	.byte	0x07
	.zero		1


	//   ....[17]....
        /*0200*/ 	.word	0x000007e0
        /*0204*/ 	.word	0x000000ff
        /*0208*/ 	.word	0x00000090
        /*020c*/ 	.short	0x0100
        /*020e*/ 	.byte	0x07
	.zero		1


	//   ....[18]....
        /*0210*/ 	.word	0x000007f0
        /*0214*/ 	.word	0x000000ff
        /*0218*/ 	.word	0x00000088
        /*021c*/ 	.short	0x0100
        /*021e*/ 	.byte	0x07
	.zero		1


	//   ....[19]....
        /*0220*/ 	.word	0x00000800
        /*0224*/ 	.word	0x000000ff
        /*0228*/ 	.word	0x00000098
        /*022c*/ 	.short	0x0100
        /*022e*/ 	.byte	0x07
	.zero		1


	//   ....[20]....
        /*0230*/ 	.word	0x000008f0
        /*0234*/ 	.word	0x000000ff
        /*0238*/ 	.word	0x000000a0
        /*023c*/ 	.short	0x0100
        /*023e*/ 	.byte	0x05
	.zero		1


	//   ....[21]....
        /*0240*/ 	.word	0x00000900
        /*0244*/ 	.word	0x000000ff
        /*0248*/ 	.word	0x000000a8
        /*024c*/ 	.short	0x0100
        /*024e*/ 	.byte	0x05
	.zero		1


	//   ....[22]....
        /*0250*/ 	.word	0x00000a40
        /*0254*/ 	.word	0x000000ff
        /*0258*/ 	.word	0x000000b0
        /*025c*/ 	.short	0x0100
        /*025e*/ 	.byte	0x05
	.zero		1


	//   ....[23]....
        /*0260*/ 	.word	0x00000a50
        /*0264*/ 	.word	0x000000ff
        /*0268*/ 	.word	0x000000c0
        /*026c*/ 	.short	0x0100
        /*026e*/ 	.byte	0x05
	.zero		1


	//   ....[24]....
        /*0270*/ 	.word	0x00000a60
        /*0274*/ 	.word	0x000000ff
        /*0278*/ 	.word	0x000000b8
        /*027c*/ 	.short	0x0100
        /*027e*/ 	.byte	0x05
	.zero		1


	//   ....[25]....
        /*0280*/ 	.word	0x00000a70
        /*0284*/ 	.word	0x000000ff
        /*0288*/ 	.word	0x000000c8
        /*028c*/ 	.short	0x0100
        /*028e*/ 	.byte	0x05
	.zero		1


	//   ....[26]....
        /*0290*/ 	.word	0x00000ba0
        /*0294*/ 	.word	0x000000ff
        /*0298*/ 	.word	0x000000d0
        /*029c*/ 	.short	0x0100
        /*029e*/ 	.byte	0x07
	.zero		1


	//   ....[27]....
        /*02a0*/ 	.word	0x00000bb0
        /*02a4*/ 	.word	0x000000ff
        /*02a8*/ 	.word	0x000000f0
        /*02ac*/ 	.short	0x0100
        /*02ae*/ 	.byte	0x07
	.zero		1


	//   ....[28]....
        /*02b0*/ 	.word	0x00000bc0
        /*02b4*/ 	.word	0x000000ff
        /*02b8*/ 	.word	0x000000d8
        /*02bc*/ 	.short	0x0100
        /*02be*/ 	.byte	0x07
	.zero		1


	//   ....[29]....
        /*02c0*/ 	.word	0x00000bd0
        /*02c4*/ 	.word	0x000000ff
        /*02c8*/ 	.word	0x000000f8
        /*02cc*/ 	.short	0x0100
        /*02ce*/ 	.byte	0x07
	.zero		1


	//   ....[30]....
        /*02d0*/ 	.word	0x00000be0
        /*02d4*/ 	.word	0x000000ff
        /*02d8*/ 	.word	0x000000e0
        /*02dc*/ 	.short	0x0100
        /*02de*/ 	.byte	0x07
	.zero		1


	//   ....[31]....
        /*02e0*/ 	.word	0x00000bf0
        /*02e4*/ 	.word	0x000000ff
        /*02e8*/ 	.word	0x00000100
        /*02ec*/ 	.short	0x0100
        /*02ee*/ 	.byte	0x07
	.zero		1


	//   ....[32]....
        /*02f0*/ 	.word	0x00000c00
        /*02f4*/ 	.word	0x000000ff
        /*02f8*/ 	.word	0x000000e8
        /*02fc*/ 	.short	0x0100
        /*02fe*/ 	.byte	0x07
	.zero		1


	//   ....[33]....
        /*0300*/ 	.word	0x00000c10
        /*0304*/ 	.word	0x000000ff
        /*0308*/ 	.word	0x00000108
        /*030c*/ 	.short	0x0100
        /*030e*/ 	.byte	0x07
	.zero		1


	//   ....[34]....
        /*0310*/ 	.word	0x00000d00
        /*0314*/ 	.word	0x000000ff
        /*0318*/ 	.word	0x00000110
        /*031c*/ 	.short	0x0100
        /*031e*/ 	.byte	0x05
	.zero		1


	//   ....[35]....
        /*0320*/ 	.word	0x00000d10
        /*0324*/ 	.word	0x000000ff
        /*0328*/ 	.word	0x00000120
        /*032c*/ 	.short	0x0100
        /*032e*/ 	.byte	0x05
	.zero		1


	//   ....[36]....
        /*0330*/ 	.word	0x00000d20
        /*0334*/ 	.word	0x000000ff
        /*0338*/ 	.word	0x00000118
        /*033c*/ 	.short	0x0100
        /*033e*/ 	.byte	0x05
	.zero		1


	//   ....[37]....
        /*0340*/ 	.word	0x00000d30
        /*0344*/ 	.word	0x000000ff
        /*0348*/ 	.word	0x00000128
        /*034c*/ 	.short	0x0100
        /*034e*/ 	.byte	0x05
	.zero		1


	//   ....[38]....
        /*0350*/ 	.word	0x00001610
        /*0354*/ 	.word	0x00000003
        /*0358*/ 	.word	0x00000120
        /*035c*/ 	.short	0x010a
        /*035e*/ 	.byte	0xff
	.zero		1


	//   ....[39]....
        /*0360*/ 	.word	0x00001640
        /*0364*/ 	.word	0x00000003
        /*0368*/ 	.word	0x00000110
        /*036c*/ 	.short	0x0101
        /*036e*/ 	.byte	0xff
	.zero		1


	//   ....[40]....
        /*0370*/ 	.word	0x00001710
        /*0374*/ 	.word	0x000000ff
        /*0378*/ 	.word	0x00000040
        /*037c*/ 	.short	0x010a
        /*037e*/ 	.byte	0x08
	.zero		1


	//   ....[41]....
        /*0380*/ 	.word	0x000017b0
        /*0384*/ 	.word	0x000000ff
        /*0388*/ 	.word	0x00000040
        /*038c*/ 	.short	0x010a
        /*038e*/ 	.byte	0x21
	.zero		1


	//   ....[42]....
        /*0390*/ 	.word	0x00001900
        /*0394*/ 	.word	0x000000ff
        /*0398*/ 	.word	0x00000040
        /*039c*/ 	.short	0x010a
        /*039e*/ 	.byte	0x08
	.zero		1


	//   ....[43]....
        /*03a0*/ 	.word	0x00001a10
        /*03a4*/ 	.word	0x000000ff
        /*03a8*/ 	.word	0x000000a8
        /*03ac*/ 	.short	0x0101
        /*03ae*/ 	.byte	0x04
	.zero		1


	//   ....[44]....
        /*03b0*/ 	.word	0x00001a30
        /*03b4*/ 	.word	0x000000ff
        /*03b8*/ 	.word	0x00000040
        /*03bc*/ 	.short	0x010a
        /*03be*/ 	.byte	0x08
	.zero		1


	//   ....[45]....
        /*03c0*/ 	.word	0x00001ab0
        /*03c4*/ 	.word	0x000000ff
        /*03c8*/ 	.word	0x00000040
        /*03cc*/ 	.short	0x010a
        /*03ce*/ 	.byte	0x11
	.zero		1


	//   ....[46]....
        /*03d0*/ 	.word	0x00001c00
        /*03d4*/ 	.word	0x000000ff
        /*03d8*/ 	.word	0x00000040
        /*03dc*/ 	.short	0x010a
        /*03de*/ 	.byte	0x08
	.zero		1


	//   ....[47]....
        /*03e0*/ 	.word	0x00001d40
        /*03e4*/ 	.word	0x00000002
        /*03e8*/ 	.word	0x000000b0
        /*03ec*/ 	.short	0x010a
        /*03ee*/ 	.byte	0xff
	.zero		1


	//   ....[48]....
        /*03f0*/ 	.word	0x00001e00
        /*03f4*/ 	.word	0x00000002
        /*03f8*/ 	.word	0x00000000
        /*03fc*/ 	.short	0x0101
        /*03fe*/ 	.byte	0xff
	.zero		1


	//   ....[49]....
        /*0400*/ 	.word	0x00002360
        /*0404*/ 	.word	0x000000ff
        /*0408*/ 	.word	0x00000000
        /*040c*/ 	.short	0x010a
        /*040e*/ 	.byte	0x05
	.zero		1


	//   ....[50]....
        /*0410*/ 	.word	0x000023f0
        /*0414*/ 	.word	0x000000ff
        /*0418*/ 	.word	0x00000000
        /*041c*/ 	.short	0x010a
        /*041e*/ 	.byte	0x05
	.zero		1


	//   ....[51]....
        /*0420*/ 	.word	0x00002480
        /*0424*/ 	.word	0x000000ff
        /*0428*/ 	.word	0x00000000
        /*042c*/ 	.short	0x010a
        /*042e*/ 	.byte	0x05
	.zero		1


	//   ....[52]....
        /*0430*/ 	.word	0x00002510
        /*0434*/ 	.word	0x000000ff
        /*0438*/ 	.word	0x00000000
        /*043c*/ 	.short	0x010a
        /*043e*/ 	.byte	0x05
	.zero		1


	//   ....[53]....
        /*0440*/ 	.word	0x000025a0
        /*0444*/ 	.word	0x000000ff
        /*0448*/ 	.word	0x00000000
        /*044c*/ 	.short	0x010a
        /*044e*/ 	.byte	0x05
	.zero		1


	//   ....[54]....
        /*0450*/ 	.word	0x00002630
        /*0454*/ 	.word	0x000000ff
        /*0458*/ 	.word	0x00000000
        /*045c*/ 	.short	0x010a
        /*045e*/ 	.byte	0x05
	.zero		1


	//   ....[55]....
        /*0460*/ 	.word	0x000026c0
        /*0464*/ 	.word	0x000000ff
        /*0468*/ 	.word	0x00000000
        /*046c*/ 	.short	0x010a
        /*046e*/ 	.byte	0x05
	.zero		1


	//   ....[56]....
        /*0470*/ 	.word	0x00002760
        /*0474*/ 	.word	0x00000000
        /*0478*/ 	.word	0x00000000
        /*047c*/ 	.short	0x010a
        /*047e*/ 	.byte	0xff
	.zero		1


	//   ....[57]....
        /*0480*/ 	.word	0x00002880
        /*0484*/ 	.word	0x00000000
        /*0488*/ 	.word	0x00000110
        /*048c*/ 	.short	0x010a
        /*048e*/ 	.byte	0xff
	.zero		1


	//   ....[58]....
        /*0490*/ 	.word	0x000028e0
        /*0494*/ 	.word	0x00000004
        /*0498*/ 	.word	0x00000000
        /*049c*/ 	.short	0x0101
        /*049e*/ 	.byte	0xff
	.zero		1


	//   ....[59]....
        /*04a0*/ 	.word	0x00002900
        /*04a4*/ 	.word	0x000000ff
        /*04a8*/ 	.word	0x000000c0
        /*04ac*/ 	.short	0x010a
        /*04ae*/ 	.byte	0x05
	.zero		1


	//   ....[60]....
        /*04b0*/ 	.word	0x00002a20
        /*04b4*/ 	.word	0x00000000
        /*04b8*/ 	.word	0x000000b0
        /*04bc*/ 	.short	0x010a
        /*04be*/ 	.byte	0xff
	.zero		1


	//   ....[61]....
        /*04c0*/ 	.word	0x00002b30
        /*04c4*/ 	.word	0x00000000
        /*04c8*/ 	.word	0x00000000
        /*04cc*/ 	.short	0x0101
        /*04ce*/ 	.byte	0xff
	.zero		1


	//   ....[62]....
        /*04d0*/ 	.word	0x00002bc0
        /*04d4*/ 	.word	0x000000ff
        /*04d8*/ 	.word	0x000000c0
        /*04dc*/ 	.short	0x0106
        /*04de*/ 	.byte	0x05
	.zero		1


	//   ....[63]....
        /*04e0*/ 	.word	0x00002be0
        /*04e4*/ 	.word	0x000000ff
        /*04e8*/ 	.word	0x000000c0
        /*04ec*/ 	.short	0x010a
        /*04ee*/ 	.byte	0x05
	.zero		1


	//   ....[64]....
        /*04f0*/ 	.word	0x00002c70
        /*04f4*/ 	.word	0x000000ff
        /*04f8*/ 	.word	0x000000c0
        /*04fc*/ 	.short	0x0106
        /*04fe*/ 	.byte	0x04
	.zero		1


	//   ....[65]....
        /*0500*/ 	.word	0x00002cb0
        /*0504*/ 	.word	0x00000000
        /*0508*/ 	.word	0x000000c0
        /*050c*/ 	.short	0x010a
        /*050e*/ 	.byte	0xff
	.zero		1


	//   ....[66]....
        /*0510*/ 	.word	0x000031e0
        /*0514*/ 	.word	0x00000000
        /*0518*/ 	.word	0x000000b0
        /*051c*/ 	.short	0x010a
        /*051e*/ 	.byte	0xff
	.zero		1


	//   ....[67]....
        /*0520*/ 	.word	0x000032e0
        /*0524*/ 	.word	0x00000003
        /*0528*/ 	.word	0x00000000
        /*052c*/ 	.short	0x0101
        /*052e*/ 	.byte	0xff
	.zero		1


	//   ....[68]....
        /*0530*/ 	.word	0x000032f0
        /*0534*/ 	.word	0x000000ff
        /*0538*/ 	.word	0x00000000
        /*053c*/ 	.short	0x010a
        /*053e*/ 	.byte	0x06
	.zero		1


	//   ....[69]....
        /*0540*/ 	.word	0x00003370
        /*0544*/ 	.word	0x000000ff
        /*0548*/ 	.word	0x000000f0
        /*054c*/ 	.short	0x010a
        /*054e*/ 	.byte	0x07
	.zero		1


	//   ....[70]....
        /*0550*/ 	.word	0x00003450
        /*0554*/ 	.word	0x000000ff
        /*0558*/ 	.word	0x00000000
        /*055c*/ 	.short	0x010a
        /*055e*/ 	.byte	0x06
	.zero		1


	//   ....[71]....
        /*0560*/ 	.word	0x00003580
        /*0564*/ 	.word	0x000000ff
        /*0568*/ 	.word	0x00000000
        /*056c*/ 	.short	0x010a
        /*056e*/ 	.byte	0x1a
	.zero		1


	//   ....[72]....
        /*0570*/ 	.word	0x00003820
        /*0574*/ 	.word	0x000000ff
        /*0578*/ 	.word	0x00000000
        /*057c*/ 	.short	0x010a
        /*057e*/ 	.byte	0x06
	.zero		1


	//   ....[73]....
        /*0580*/ 	.word	0x000038b0
        /*0584*/ 	.word	0x000000ff
        /*0588*/ 	.word	0x00000000
        /*058c*/ 	.short	0x010a
        /*058e*/ 	.byte	0x06
	.zero		1


	//   ....[74]....
        /*0590*/ 	.word	0x00003940
        /*0594*/ 	.word	0x000000ff
        /*0598*/ 	.word	0x00000000
        /*059c*/ 	.short	0x010a
        /*059e*/ 	.byte	0x06
	.zero		1


	//   ....[75]....
        /*05a0*/ 	.word	0x000039d0
        /*05a4*/ 	.word	0x000000ff
        /*05a8*/ 	.word	0x00000000
        /*05ac*/ 	.short	0x010a
        /*05ae*/ 	.byte	0x07
	.zero		1


	//   ....[76]....
        /*05b0*/ 	.word	0x00003e30
        /*05b4*/ 	.word	0x00000000
        /*05b8*/ 	.word	0x000000b0
        /*05bc*/ 	.short	0x010a
        /*05be*/ 	.byte	0xff
	.zero		1


	//   ....[77]....
        /*05c0*/ 	.word	0x00003ef0
        /*05c4*/ 	.word	0x00000000
        /*05c8*/ 	.word	0x00000000
        /*05cc*/ 	.short	0x0101
        /*05ce*/ 	.byte	0xff
	.zero		1


	//   ....[78]....
        /*05d0*/ 	.word	0x00004210
        /*05d4*/ 	.word	0x000000ff
        /*05d8*/ 	.word	0x000000a8
        /*05dc*/ 	.short	0x010a
        /*05de*/ 	.byte	0x07
	.zero		1


	//   ....[79]....
        /*05e0*/ 	.word	0x00004400
        /*05e4*/ 	.word	0x000000ff
        /*05e8*/ 	.word	0x00000090
        /*05ec*/ 	.short	0x010a
        /*05ee*/ 	.byte	0x07
	.zero		1


	//   ....[80]....
        /*05f0*/ 	.word	0x000045d0
        /*05f4*/ 	.word	0x000000ff
        /*05f8*/ 	.word	0x00000080
        /*05fc*/ 	.short	0x010b
        /*05fe*/ 	.byte	0x07
	.zero		1


	//   ....[81]....
        /*0600*/ 	.word	0x00004640
        /*0604*/ 	.word	0x000000ff
        /*0608*/ 	.word	0x00000000
        /*060c*/ 	.short	0x0101
        /*060e*/ 	.byte	0x08
	.zero		1


	//   ....[82]....
        /*0610*/ 	.word	0x00004670
        /*0614*/ 	.word	0x000000ff
        /*0618*/ 	.word	0x00000098
        /*061c*/ 	.short	0x010a
        /*061e*/ 	.byte	0x07
	.zero		1


	//   ....[83]....
        /*0620*/ 	.word	0x00004880
        /*0624*/ 	.word	0x000000ff
        /*0628*/ 	.word	0x00000088
        /*062c*/ 	.short	0x010b
        /*062e*/ 	.byte	0x07
	.zero		1


	//   ....[84]....
        /*0630*/ 	.word	0x000048a0
        /*0634*/ 	.word	0x000000ff
        /*0638*/ 	.word	0x00000000
        /*063c*/ 	.short	0x0101
        /*063e*/ 	.byte	0x0d
	.zero		1


	//   ....[85]....
        /*0640*/ 	.word	0x000048d0
        /*0644*/ 	.word	0x000000ff
        /*0648*/ 	.word	0x00000090
        /*064c*/ 	.short	0x010a
        /*064e*/ 	.byte	0x07
	.zero		1


	//   ....[86]....
        /*0650*/ 	.word	0x00004910
        /*0654*/ 	.word	0x00000000
        /*0658*/ 	.word	0x00000098
        /*065c*/ 	.short	0x010a
        /*065e*/ 	.byte	0xff
	.zero		1


	//   ....[87]....
        /*0660*/ 	.word	0x00004c50
        /*0664*/ 	.word	0x00000000
        /*0668*/ 	.word	0x000000b0
        /*066c*/ 	.short	0x010a
        /*066e*/ 	.byte	0xff
	.zero		1


	//   ....[88]....
        /*0670*/ 	.word	0x00004d60
        /*0674*/ 	.word	0x00000000
        /*0678*/ 	.word	0x00000000
        /*067c*/ 	.short	0x0101
        /*067e*/ 	.byte	0xff
	.zero		1


	//   ....[89]....
        /*0680*/ 	.word	0x000057b0
        /*0684*/ 	.word	0x00000000
        /*0688*/ 	.word	0x00000080
        /*068c*/ 	.short	0x010a
        /*068e*/ 	.byte	0xff
	.zero		1


	//   ....[90]....
        /*0690*/ 	.word	0x00005820
        /*0694*/ 	.word	0x00000071
        /*0698*/ 	.word	0x000000d0
        /*069c*/ 	.short	0x010a
        /*069e*/ 	.byte	0xff
	.zero		1


	//   ....[91]....
        /*06a0*/ 	.word	0x00005900
        /*06a4*/ 	.word	0x00000000
        /*06a8*/ 	.word	0x00000080
        /*06ac*/ 	.short	0x010a
        /*06ae*/ 	.byte	0xff
	.zero		1


	//   ....[92]....
        /*06b0*/ 	.word	0x00005a40
        /*06b4*/ 	.word	0x00000000
        /*06b8*/ 	.word	0x00000000
        /*06bc*/ 	.short	0x0101
        /*06be*/ 	.byte	0xff
	.zero		1


	//   ....[93]....
        /*06c0*/ 	.word	0x00005aa0
        /*06c4*/ 	.word	0x00000071
        /*06c8*/ 	.word	0x000000d0
        /*06cc*/ 	.short	0x010a
        /*06ce*/ 	.byte	0xff
	.zero		1


	//   ....[94]....
        /*06d0*/ 	.word	0x000065f0
        /*06d4*/ 	.word	0x00000020
        /*06d8*/ 	.word	0x00000080
        /*06dc*/ 	.short	0x010a
        /*06de*/ 	.byte	0xff
	.zero		1


	//   ....[95]....
        /*06e0*/ 	.word	0x000066b0
        /*06e4*/ 	.word	0x00000020
        /*06e8*/ 	.word	0x00000080
        /*06ec*/ 	.short	0x010a
        /*06ee*/ 	.byte	0xff
	.zero		1


	//   ....[96]....
        /*06f0*/ 	.word	0x000067d0
        /*06f4*/ 	.word	0x00000003
        /*06f8*/ 	.word	0x00000000
        /*06fc*/ 	.short	0x0101
        /*06fe*/ 	.byte	0xff
	.zero		1


	//   ....[97]....
        /*0700*/ 	.word	0x00006c10
        /*0704*/ 	.word	0x000000ff
        /*0708*/ 	.word	0x00000000
        /*070c*/ 	.short	0x0101
        /*070e*/ 	.byte	0x05
	.zero		1


	//   ....[98]....
        /*0710*/ 	.word	0x00007450
        /*0714*/ 	.word	0x00000003
        /*0718*/ 	.word	0x00000120
        /*071c*/ 	.short	0x010a
        /*071e*/ 	.byte	0xff
	.zero		1


	//   ....[99]....
        /*0720*/ 	.word	0x000074b0
        /*0724*/ 	.word	0x00000002
        /*0728*/ 	.word	0x00000040
        /*072c*/ 	.short	0x010a
        /*072e*/ 	.byte	0xff
	.zero		1


	//   ....[100]....
        /*0730*/ 	.word	0x00007510
        /*0734*/ 	.word	0x00000002
        /*0738*/ 	.word	0x00000040
        /*073c*/ 	.short	0x010a
        /*073e*/ 	.byte	0xff
	.zero		1


	//   ....[101]....
        /*0740*/ 	.word	0x00007560
        /*0744*/ 	.word	0x00000002
        /*0748*/ 	.word	0x000000b0
        /*074c*/ 	.short	0x010a
        /*074e*/ 	.byte	0xff
	.zero		1


	//   ....[102]....
        /*0750*/ 	.word	0x000075c0
        /*0754*/ 	.word	0x00000000
        /*0758*/ 	.word	0x00000000
        /*075c*/ 	.short	0x010a
        /*075e*/ 	.byte	0xff
	.zero		1


	//   ....[103]....
        /*0760*/ 	.word	0x00007620
        /*0764*/ 	.word	0x00000000
        /*0768*/ 	.word	0x00000000
        /*076c*/ 	.short	0x010a
        /*076e*/ 	.byte	0xff
	.zero		1


	//   ....[104]....
        /*0770*/ 	.word	0x00007680
        /*0774*/ 	.word	0x00000000
        /*0778*/ 	.word	0x00000000
        /*077c*/ 	.short	0x010a
        /*077e*/ 	.byte	0xff
	.zero		1


	//   ....[105]....
        /*0780*/ 	.word	0x000076e0
        /*0784*/ 	.word	0x00000000
        /*0788*/ 	.word	0x00000000
        /*078c*/ 	.short	0x010a
        /*078e*/ 	.byte	0xff
	.zero		1


	//   ....[106]....
        /*0790*/ 	.word	0x00007740
        /*0794*/ 	.word	0x00000000
        /*0798*/ 	.word	0x00000000
        /*079c*/ 	.short	0x010a
        /*079e*/ 	.byte	0xff
	.zero		1


	//   ....[107]....
        /*07a0*/ 	.word	0x000077a0
        /*07a4*/ 	.word	0x00000000
        /*07a8*/ 	.word	0x00000000
        /*07ac*/ 	.short	0x010a
        /*07ae*/ 	.byte	0xff
	.zero		1


	//   ....[108]....
        /*07b0*/ 	.word	0x00007800
        /*07b4*/ 	.word	0x00000000
        /*07b8*/ 	.word	0x00000000
        /*07bc*/ 	.short	0x010a
        /*07be*/ 	.byte	0xff
	.zero		1


	//   ....[109]....
        /*07c0*/ 	.word	0x00007850
        /*07c4*/ 	.word	0x00000000
        /*07c8*/ 	.word	0x00000110
        /*07cc*/ 	.short	0x010a
        /*07ce*/ 	.byte	0xff
	.zero		1


	//   ....[110]....
        /*07d0*/ 	.word	0x000078b0
        /*07d4*/ 	.word	0x00000000
        /*07d8*/ 	.word	0x000000c0
        /*07dc*/ 	.short	0x010a
        /*07de*/ 	.byte	0xff
	.zero		1


	//   ....[111]....
        /*07e0*/ 	.word	0x00007900
        /*07e4*/ 	.word	0x00000000
        /*07e8*/ 	.word	0x000000b0
        /*07ec*/ 	.short	0x010a
        /*07ee*/ 	.byte	0xff
	.zero		1


	//   ....[112]....
        /*07f0*/ 	.word	0x00007960
        /*07f4*/ 	.word	0x00000000
        /*07f8*/ 	.word	0x000000c0
        /*07fc*/ 	.short	0x010a
        /*07fe*/ 	.byte	0xff
	.zero		1


	//   ....[113]....
        /*0800*/ 	.word	0x000079b0
        /*0804*/ 	.word	0x00000000
        /*0808*/ 	.word	0x000000b0
        /*080c*/ 	.short	0x010a
        /*080e*/ 	.byte	0xff
	.zero		1


	//   ....[114]....
        /*0810*/ 	.word	0x00007a10
        /*0814*/ 	.word	0x00000003
        /*0818*/ 	.word	0x000000f0
        /*081c*/ 	.short	0x010a
        /*081e*/ 	.byte	0xff
	.zero		1


	//   ....[115]....
        /*0820*/ 	.word	0x00007a70
        /*0824*/ 	.word	0x00000000
        /*0828*/ 	.word	0x00000000
        /*082c*/ 	.short	0x010a
        /*082e*/ 	.byte	0xff
	.zero		1


	//   ....[116]....
        /*0830*/ 	.word	0x00007ad0
        /*0834*/ 	.word	0x00000000
        /*0838*/ 	.word	0x00000000
        /*083c*/ 	.short	0x010a
        /*083e*/ 	.byte	0xff
	.zero		1


	//   ....[117]....
        /*0840*/ 	.word	0x00007b30
        /*0844*/ 	.word	0x00000000
        /*0848*/ 	.word	0x00000000
        /*084c*/ 	.short	0x010a
        /*084e*/ 	.byte	0xff
	.zero		1


	//   ....[118]....
        /*0850*/ 	.word	0x00007b90
        /*0854*/ 	.word	0x00000000
        /*0858*/ 	.word	0x00000000
        /*085c*/ 	.short	0x010a
        /*085e*/ 	.byte	0xff
	.zero		1


	//   ....[119]....
        /*0860*/ 	.word	0x00007bf0
        /*0864*/ 	.word	0x00000000
        /*0868*/ 	.word	0x00000000
        /*086c*/ 	.short	0x010a
        /*086e*/ 	.byte	0xff
	.zero		1


	//   ....[120]....
        /*0870*/ 	.word	0x00007c40
        /*0874*/ 	.word	0x00000000
        /*0878*/ 	.word	0x000000b0
        /*087c*/ 	.short	0x010a
        /*087e*/ 	.byte	0xff
	.zero		1


	//   ....[121]....
        /*0880*/ 	.word	0x00007ca0
        /*0884*/ 	.word	0x00000000
        /*0888*/ 	.word	0x000000a8
        /*088c*/ 	.short	0x010a
        /*088e*/ 	.byte	0xff
	.zero		1


	//   ....[122]....
        /*0890*/ 	.word	0x00007d00
        /*0894*/ 	.word	0x00000003
        /*0898*/ 	.word	0x00000090
        /*089c*/ 	.short	0x010a
        /*089e*/ 	.byte	0xff
	.zero		1


	//   ....[123]....
        /*08a0*/ 	.word	0x00007d60
        /*08a4*/ 	.word	0x00000003
        /*08a8*/ 	.word	0x00000098
        /*08ac*/ 	.short	0x010a
        /*08ae*/ 	.byte	0xff
	.zero		1


	//   ....[124]....
        /*08b0*/ 	.word	0x00007dc0
        /*08b4*/ 	.word	0x00000000
        /*08b8*/ 	.word	0x00000090
        /*08bc*/ 	.short	0x010a
        /*08be*/ 	.byte	0xff
	.zero		1


	//   ....[125]....
        /*08c0*/ 	.word	0x00007e10
        /*08c4*/ 	.word	0x00000000
        /*08c8*/ 	.word	0x000000b0
        /*08cc*/ 	.short	0x010a
        /*08ce*/ 	.byte	0xff
	.zero		1


	//   ....[126]....
        /*08d0*/ 	.word	0x00007e60
        /*08d4*/ 	.word	0x00000000
        /*08d8*/ 	.word	0x00000080
        /*08dc*/ 	.short	0x010a
        /*08de*/ 	.byte	0xff
	.zero		1


	//   ....[127]....
        /*08e0*/ 	.word	0x00007eb0
        /*08e4*/ 	.word	0x00000071
        /*08e8*/ 	.word	0x000000d0
        /*08ec*/ 	.short	0x010a
        /*08ee*/ 	.byte	0xff
	.zero		1


	//   ....[128]....
        /*08f0*/ 	.word	0x00007f00
        /*08f4*/ 	.word	0x00000020
        /*08f8*/ 	.word	0x00000080
        /*08fc*/ 	.short	0x010a
        /*08fe*/ 	.byte	0xff
	.zero		1


	//----- nvinfo : EIATTR_NUM_MBARRIERS
	.align		4
.L_47:
        /*0900*/ 	.byte	0x03, 0x38
        /*0902*/ 	.short	0x0026


	//----- nvinfo : EIATTR_EXIT_INSTR_OFFSETS
	.align		4
        /*0904*/ 	.byte	0x04, 0x1c
        /*0906*/ 	.short	(.L_49 - .L_48)


	//   ....[0]....
.L_48:
        /*0908*/ 	.word	0x00002790


	//   ....[1]....
        /*090c*/ 	.word	0x00002c80


	//   ....[2]....
        /*0910*/ 	.word	0x00002ce0


	//   ....[3]....
        /*0914*/ 	.word	0x00003c30


	//   ....[4]....
        /*0918*/ 	.word	0x00004940


	//   ....[5]....
        /*091c*/ 	.word	0x00004980


	//   ....[6]....
        /*0920*/ 	.word	0x00007440


	//----- nvinfo : EIATTR_MAX_THREADS
	.align		4
.L_49:
        /*0924*/ 	.byte	0x04, 0x05
        /*0926*/ 	.short	(.L_51 - .L_50)
.L_50:
        /*0928*/ 	.word	0x00000100
        /*092c*/ 	.word	0x00000001
        /*0930*/ 	.word	0x00000001


	//----- nvinfo : EIATTR_CRS_STACK_SIZE
	.align		4
.L_51:
        /*0934*/ 	.byte	0x04, 0x1e
        /*0936*/ 	.short	(.L_53 - .L_52)
.L_52:
        /*0938*/ 	.word	0x00000000


	//----- nvinfo : EIATTR_CBANK_PARAM_SIZE
	.align		4
.L_53:
        /*093c*/ 	.byte	0x03, 0x19
        /*093e*/ 	.short	0x0800


	//----- nvinfo : EIATTR_PARAM_CBANK
	.align		4
        /*0940*/ 	.byte	0x04, 0x0a
        /*0942*/ 	.short	(.L_55 - .L_54)
	.align		4
.L_54:
        /*0944*/ 	.word	index@(.nv.constant0._ZN7cutlass13device_kernelINS_4gemm6kernel13GemmUniversalIN4cute5tupleIJiiiiEEENS1_10collective13CollectiveMmaINS1_35MainloopSm100TmaUmmaWarpSpecializedILi8ELi2ELi4ENS5_IJNS4_1CILi1EEESB_SB_EEEEENS5_IJNSA_ILi64EEENSA_ILi128EEESF_EEENS_12float_e5m2_tENS5_IJlSB_lEEENS_12float_e4m3_tENS5_IJSB_llEEENS4_8TiledMMAINS4_8MMA_AtomIJNS4_10MMA_TraitsINS4_19SM100_MMA_F8F6F4_SSEJSH_SJ_fSE_SF_NS4_17integral_constantINS4_4UMMA5MajorELSR_0EEENSP_ISR_LSR_1EEENSP_INSQ_7ScaleInELSU_0EEESV_EEEEEENS4_6LayoutISC_NS5_IJNSA_ILi0EEESZ_SZ_EEEEENS5_IJNS4_10UnderscoreES12_S12_EEEEENS4_13SM90_TMA_LOADENS4_14ComposedLayoutINS4_7SwizzleILi3ELi4ELi3EEENS4_18smem_ptr_flag_bitsILi8EEENSY_INS5_IJNSA_ILi8EEESF_EEENS5_IJSF_SB_EEEEEEEvNS4_8identityES15_NS16_IS18_S1A_NSY_INS5_IJSF_S1B_EEENS5_IJSB_SF_EEEEEEEvS1G_EENS_8epilogue10collective18CollectiveEpilogueINS1M_23Sm100TmaWarpSpecializedILi2ELi2ELi32ELb0ELb0EEEJSG_NS5_IJNSY_ISE_SB_EES1R_EEESH_SI_SH_SI_NS1M_6fusion15FusionCallbacksIS1Q_NS1T_17LinearCombinationISH_fSH_fLNS_15FloatRoundStyleE2EEESG_S1S_JEEENS4_5SM1004TMEM4LOAD26SM100_TMEM_LOAD_16dp32b32xES15_NS16_INS17_ILi2ELi4ELi3EEES1A_NSY_INS5_IJS1B_SE_EEENS5_IJSE_SB_EEEEEEENS4_39AutoVectorizingCopyWithAssumedAlignmentILi128EEENS4_14SM90_TMA_STOREES27_S29_S29_EEEvvEEEEvNT_6ParamsE)
        /*0948*/ 	.short	0x0380
        /*094a*/ 	.short	0x0800


	//----- nvinfo : EIATTR_SW_WAR
	.align		4
.L_55:
        /*094c*/ 	.byte	0x04, 0x36
        /*094e*/ 	.short	(.L_57 - .L_56)
.L_56:
        /*0950*/ 	.word	0x00000008
.L_57:


//--------------------- .nv.callgraph             --------------------------
	.section	.nv.callgraph,"",@"SHT_CUDA_CALLGRAPH"
	.align	4
	.sectionentsize	8
	.align		4
        /*0000*/ 	.word	0x00000000
	.align		4
        /*0004*/ 	.word	0xffffffff
	.align		4
        /*0008*/ 	.word	index@(_ZN7cutlass13device_kernelINS_4gemm6kernel13GemmUniversalIN4cute5tupleIJiiiiEEENS1_10collective13CollectiveMmaINS1_35MainloopSm100TmaUmmaWarpSpecializedILi8ELi2ELi4ENS5_IJNS4_1CILi1EEESB_SB_EEEEENS5_IJNSA_ILi64EEENSA_ILi128EEESF_EEENS_12float_e5m2_tENS5_IJlSB_lEEENS_12float_e4m3_tENS5_IJSB_llEEENS4_8TiledMMAINS4_8MMA_AtomIJNS4_10MMA_TraitsINS4_19SM100_MMA_F8F6F4_SSEJSH_SJ_fSE_SF_NS4_17integral_constantINS4_4UMMA5MajorELSR_0EEENSP_ISR_LSR_1EEENSP_INSQ_7ScaleInELSU_0EEESV_EEEEEENS4_6LayoutISC_NS5_IJNSA_ILi0EEESZ_SZ_EEEEENS5_IJNS4_10UnderscoreES12_S12_EEEEENS4_13SM90_TMA_LOADENS4_14ComposedLayoutINS4_7SwizzleILi3ELi4ELi3EEENS4_18smem_ptr_flag_bitsILi8EEENSY_INS5_IJNSA_ILi8EEESF_EEENS5_IJSF_SB_EEEEEEEvNS4_8identityES15_NS16_IS18_S1A_NSY_INS5_IJSF_S1B_EEENS5_IJSB_SF_EEEEEEEvS1G_EENS_8epilogue10collective18CollectiveEpilogueINS1M_23Sm100TmaWarpSpecializedILi2ELi2ELi32ELb0ELb0EEEJSG_NS5_IJNSY_ISE_SB_EES1R_EEESH_SI_SH_SI_NS1M_6fusion15FusionCallbacksIS1Q_NS1T_17LinearCombinationISH_fSH_fLNS_15FloatRoundStyleE2EEESG_S1S_JEEENS4_5SM1004TMEM4LOAD26SM100_TMEM_LOAD_16dp32b32xES15_NS16_INS17_ILi2ELi4ELi3EEES1A_NSY_INS5_IJS1B_SE_EEENS5_IJSE_SB_EEEEEEENS4_39AutoVectorizingCopyWithAssumedAlignmentILi128EEENS4_14SM90_TMA_STOREES27_S29_S29_EEEvvEEEEvNT_6ParamsE)
	.align		4
        /*000c*/ 	.word	index@(__assertfail)
	.align		4
        /*0010*/ 	.word	0x00000000
	.align		4
        /*0014*/ 	.word	0xfffffffe
	.align		4
        /*0018*/ 	.word	0x00000000
	.align		4
        /*001c*/ 	.word	0xfffffffd
	.align		4
        /*0020*/ 	.word	0x00000000
	.align		4
        /*0024*/ 	.word	0xfffffffc


//--------------------- .nv.constant4             --------------------------
	.section	.nv.constant4,"a",@progbits
	.align	8
	.align		8
.nv.constant4:
        /*0000*/ 	.dword	__assertfail
	.align		8
        /*0008*/ 	.dword	__unnamed_1
	.align		8
        /*0010*/ 	.dword	__unnamed_2
	.align		8
        /*0018*/ 	.dword	_ZN40_INTERNAL_4f739404_4_k_cu_00f93107_273184cuda3std3__45__cpo5beginE
	.align		8
        /*0020*/ 	.dword	_ZN40_INTERNAL_4f739404_4_k_cu_00f93107_273184cuda3std3__45__cpo3endE
	.align		8
        /*0028*/ 	.dword	_ZN40_INTERNAL_4f739404_4_k_cu_00f93107_273184cuda3std3__45__cpo6cbeginE
	.align		8
        /*0030*/ 	.dword	_ZN40_INTERNAL_4f739404_4_k_cu_00f93107_273184cuda3std3__45__cpo4cendE
	.align		8
        /*0038*/ 	.dword	_ZN40_INTERNAL_4f739404_4_k_cu_00f93107_273184cuda3std3__442_GLOBAL__N__4f739404_4_k_cu_00f93107_273186ignoreE
	.align		8
        /*0040*/ 	.dword	_ZN40_INTERNAL_4f739404_4_k_cu_00f93107_273184cuda3std3__419piecewise_constructE
	.align		8
        /*0048*/ 	.dword	_ZN40_INTERNAL_4f739404_4_k_cu_00f93107_273184cuda3std3__48in_placeE
	.align		8
        /*0050*/ 	.dword	_ZN40_INTERNAL_4f739404_4_k_cu_00f93107_273184cuda3std6ranges3__45__cpo4swapE
	.align		8
        /*0058*/ 	.dword	_ZN40_INTERNAL_4f739404_4_k_cu_00f93107_273184cuda3std6ranges3__45__cpo9iter_moveE
	.align		8
        /*0060*/ 	.dword	_ZN40_INTERNAL_4f739404_4_k_cu_00f93107_273184cute7productE
	.align		8
        /*0068*/ 	.dword	_ZN40_INTERNAL_4f739404_4_k_cu_00f93107_273184cute1_E
	.align		8
        /*0070*/ 	.dword	$str$25
	.align		8
        /*0078*/ 	.dword	$str$26
	.align		8
        /*0080*/ 	.dword	$str$27
	.align		8
        /*0088*/ 	.dword	$str$28


//--------------------- .text._ZN7cutlass13device_kernelINS_4gemm6kernel13GemmUniversalIN4cute5tupleIJiiiiEEENS1_10collective13CollectiveMmaINS1_35MainloopSm100TmaUmmaWarpSpecializedILi8ELi2ELi4ENS5_IJNS4_1CILi1EEESB_SB_EEEEENS5_IJNSA_ILi64EEENSA_ILi128EEESF_EEENS_12float_e5m2_tENS5_IJlSB_lEEENS_12float_e4m3_tENS5_IJSB_llEEENS4_8TiledMMAINS4_8MMA_AtomIJNS4_10MMA_TraitsINS4_19SM100_MMA_F8F6F4_SSEJSH_SJ_fSE_SF_NS4_17integral_constantINS4_4UMMA5MajorELSR_0EEENSP_ISR_LSR_1EEENSP_INSQ_7ScaleInELSU_0EEESV_EEEEEENS4_6LayoutISC_NS5_IJNSA_ILi0EEESZ_SZ_EEEEENS5_IJNS4_10UnderscoreES12_S12_EEEEENS4_13SM90_TMA_LOADENS4_14ComposedLayoutINS4_7SwizzleILi3ELi4ELi3EEENS4_18smem_ptr_flag_bitsILi8EEENSY_INS5_IJNSA_ILi8EEESF_EEENS5_IJSF_SB_EEEEEEEvNS4_8identityES15_NS16_IS18_S1A_NSY_INS5_IJSF_S1B_EEENS5_IJSB_SF_EEEEEEEvS1G_EENS_8epilogue10collective18CollectiveEpilogueINS1M_23Sm100TmaWarpSpecializedILi2ELi2ELi32ELb0ELb0EEEJSG_NS5_IJNSY_ISE_SB_EES1R_EEESH_SI_SH_SI_NS1M_6fusion15FusionCallbacksIS1Q_NS1T_17LinearCombinationISH_fSH_fLNS_15FloatRoundStyleE2EEESG_S1S_JEEENS4_5SM1004TMEM4LOAD26SM100_TMEM_LOAD_16dp32b32xES15_NS16_INS17_ILi2ELi4ELi3EEES1A_NSY_INS5_IJS1B_SE_EEENS5_IJSE_SB_EEEEEEENS4_39AutoVectorizingCopyWithAssumedAlignmentILi128EEENS4_14SM90_TMA_STOREES27_S29_S29_EEEvvEEEEvNT_6ParamsE --------------------------
	.section	.text._ZN7cutlass13device_kernelINS_4gemm6kernel13GemmUniversalIN4cute5tupleIJiiiiEEENS1_10collective13CollectiveMmaINS1_35MainloopSm100TmaUmmaWarpSpecializedILi8ELi2ELi4ENS5_IJNS4_1CILi1EEESB_SB_EEEEENS5_IJNSA_ILi64EEENSA_ILi128EEESF_EEENS_12float_e5m2_tENS5_IJlSB_lEEENS_12float_e4m3_tENS5_IJSB_llEEENS4_8TiledMMAINS4_8MMA_AtomIJNS4_10MMA_TraitsINS4_19SM100_MMA_F8F6F4_SSEJSH_SJ_fSE_SF_NS4_17integral_constantINS4_4UMMA5MajorELSR_0EEENSP_ISR_LSR_1EEENSP_INSQ_7ScaleInELSU_0EEESV_EEEEEENS4_6LayoutISC_NS5_IJNSA_ILi0EEESZ_SZ_EEEEENS5_IJNS4_10UnderscoreES12_S12_EEEEENS4_13SM90_TMA_LOADENS4_14ComposedLayoutINS4_7SwizzleILi3ELi4ELi3EEENS4_18smem_ptr_flag_bitsILi8EEENSY_INS5_IJNSA_ILi8EEESF_EEENS5_IJSF_SB_EEEEEEEvNS4_8identityES15_NS16_IS18_S1A_NSY_INS5_IJSF_S1B_EEENS5_IJSB_SF_EEEEEEEvS1G_EENS_8epilogue10collective18CollectiveEpilogueINS1M_23Sm100TmaWarpSpecializedILi2ELi2ELi32ELb0ELb0EEEJSG_NS5_IJNSY_ISE_SB_EES1R_EEESH_SI_SH_SI_NS1M_6fusion15FusionCallbacksIS1Q_NS1T_17LinearCombinationISH_fSH_fLNS_15FloatRoundStyleE2EEESG_S1S_JEEENS4_5SM1004TMEM4LOAD26SM100_TMEM_LOAD_16dp32b32xES15_NS16_INS17_ILi2ELi4ELi3EEES1A_NSY_INS5_IJS1B_SE_EEENS5_IJSE_SB_EEEEEEENS4_39AutoVectorizingCopyWithAssumedAlignmentILi128EEENS4_14SM90_TMA_STOREES27_S29_S29_EEEvvEEEEvNT_6ParamsE,"ax",@progbits
	.align	128
.text._ZN7cutlass13device_kernelINS_4gemm6kernel13GemmUniversalIN4cute5tupleIJiiiiEEENS1_10collective13CollectiveMmaINS1_35MainloopSm100TmaUmmaWarpSpecializedILi8ELi2ELi4ENS5_IJNS4_1CILi1EEESB_SB_EEEEENS5_IJNSA_ILi64EEENSA_ILi128EEESF_EEENS_12float_e5m2_tENS5_IJlSB_lEEENS_12float_e4m3_tENS5_IJSB_llEEENS4_8TiledMMAINS4_8MMA_AtomIJNS4_10MMA_TraitsINS4_19SM100_MMA_F8F6F4_SSEJSH_SJ_fSE_SF_NS4_17integral_constantINS4_4UMMA5MajorELSR_0EEENSP_ISR_LSR_1EEENSP_INSQ_7ScaleInELSU_0EEESV_EEEEEENS4_6LayoutISC_NS5_IJNSA_ILi0EEESZ_SZ_EEEEENS5_IJNS4_10UnderscoreES12_S12_EEEEENS4_13SM90_TMA_LOADENS4_14ComposedLayoutINS4_7SwizzleILi3ELi4ELi3EEENS4_18smem_ptr_flag_bitsILi8EEENSY_INS5_IJNSA_ILi8EEESF_EEENS5_IJSF_SB_EEEEEEEvNS4_8identityES15_NS16_IS18_S1A_NSY_INS5_IJSF_S1B_EEENS5_IJSB_SF_EEEEEEEvS1G_EENS_8epilogue10collective18CollectiveEpilogueINS1M_23Sm100TmaWarpSpecializedILi2ELi2ELi32ELb0ELb0EEEJSG_NS5_IJNSY_ISE_SB_EES1R_EEESH_SI_SH_SI_NS1M_6fusion15FusionCallbacksIS1Q_NS1T_17LinearCombinationISH_fSH_fLNS_15FloatRoundStyleE2EEESG_S1S_JEEENS4_5SM1004TMEM4LOAD26SM100_TMEM_LOAD_16dp32b32xES15_NS16_INS17_ILi2ELi4ELi3EEES1A_NSY_INS5_IJS1B_SE_EEENS5_IJSE_SB_EEEEEEENS4_39AutoVectorizingCopyWithAssumedAlignmentILi128EEENS4_14SM90_TMA_STOREES27_S29_S29_EEEvvEEEEvNT_6ParamsE:
        .type           _ZN7cutlass13device_kernelINS_4gemm6kernel13GemmUniversalIN4cute5tupleIJiiiiEEENS1_10collective13CollectiveMmaINS1_35MainloopSm100TmaUmmaWarpSpecializedILi8ELi2ELi4ENS5_IJNS4_1CILi1EEESB_SB_EEEEENS5_IJNSA_ILi64EEENSA_ILi128EEESF_EEENS_12float_e5m2_tENS5_IJlSB_lEEENS_12float_e4m3_tENS5_IJSB_llEEENS4_8TiledMMAINS4_8MMA_AtomIJNS4_10MMA_TraitsINS4_19SM100_MMA_F8F6F4_SSEJSH_SJ_fSE_SF_NS4_17integral_constantINS4_4UMMA5MajorELSR_0EEENSP_ISR_LSR_1EEENSP_INSQ_7ScaleInELSU_0EEESV_EEEEEENS4_6LayoutISC_NS5_IJNSA_ILi0EEESZ_SZ_EEEEENS5_IJNS4_10UnderscoreES12_S12_EEEEENS4_13SM90_TMA_LOADENS4_14ComposedLayoutINS4_7SwizzleILi3ELi4ELi3EEENS4_18smem_ptr_flag_bitsILi8EEENSY_INS5_IJNSA_ILi8EEESF_EEENS5_IJSF_SB_EEEEEEEvNS4_8identityES15_NS16_IS18_S1A_NSY_INS5_IJSF_S1B_EEENS5_IJSB_SF_EEEEEEEvS1G_EENS_8epilogue10collective18CollectiveEpilogueINS1M_23Sm100TmaWarpSpecializedILi2ELi2ELi32ELb0ELb0EEEJSG_NS5_IJNSY_ISE_SB_EES1R_EEESH_SI_SH_SI_NS1M_6fusion15FusionCallbacksIS1Q_NS1T_17LinearCombinationISH_fSH_fLNS_15FloatRoundStyleE2EEESG_S1S_JEEENS4_5SM1004TMEM4LOAD26SM100_TMEM_LOAD_16dp32b32xES15_NS16_INS17_ILi2ELi4ELi3EEES1A_NSY_INS5_IJS1B_SE_EEENS5_IJSE_SB_EEEEEEENS4_39AutoVectorizingCopyWithAssumedAlignmentILi128EEENS4_14SM90_TMA_STOREES27_S29_S29_EEEvvEEEEvNT_6ParamsE,@function
        .size           _ZN7cutlass13device_kernelINS_4gemm6kernel13GemmUniversalIN4cute5tupleIJiiiiEEENS1_10collective13CollectiveMmaINS1_35MainloopSm100TmaUmmaWarpSpecializedILi8ELi2ELi4ENS5_IJNS4_1CILi1EEESB_SB_EEEEENS5_IJNSA_ILi64EEENSA_ILi128EEESF_EEENS_12float_e5m2_tENS5_IJlSB_lEEENS_12float_e4m3_tENS5_IJSB_llEEENS4_8TiledMMAINS4_8MMA_AtomIJNS4_10MMA_TraitsINS4_19SM100_MMA_F8F6F4_SSEJSH_SJ_fSE_SF_NS4_17integral_constantINS4_4UMMA5MajorELSR_0EEENSP_ISR_LSR_1EEENSP_INSQ_7ScaleInELSU_0EEESV_EEEEEENS4_6LayoutISC_NS5_IJNSA_ILi0EEESZ_SZ_EEEEENS5_IJNS4_10UnderscoreES12_S12_EEEEENS4_13SM90_TMA_LOADENS4_14ComposedLayoutINS4_7SwizzleILi3ELi4ELi3EEENS4_18smem_ptr_flag_bitsILi8EEENSY_INS5_IJNSA_ILi8EEESF_EEENS5_IJSF_SB_EEEEEEEvNS4_8identityES15_NS16_IS18_S1A_NSY_INS5_IJSF_S1B_EEENS5_IJSB_SF_EEEEEEEvS1G_EENS_8epilogue10collective18CollectiveEpilogueINS1M_23Sm100TmaWarpSpecializedILi2ELi2ELi32ELb0ELb0EEEJSG_NS5_IJNSY_ISE_SB_EES1R_EEESH_SI_SH_SI_NS1M_6fusion15FusionCallbacksIS1Q_NS1T_17LinearCombinationISH_fSH_fLNS_15FloatRoundStyleE2EEESG_S1S_JEEENS4_5SM1004TMEM4LOAD26SM100_TMEM_LOAD_16dp32b32xES15_NS16_INS17_ILi2ELi4ELi3EEES1A_NSY_INS5_IJS1B_SE_EEENS5_IJSE_SB_EEEEEEENS4_39AutoVectorizingCopyWithAssumedAlignmentILi128EEENS4_14SM90_TMA_STOREES27_S29_S29_EEEvvEEEEvNT_6ParamsE,(.L_x_154 - _ZN7cutlass13device_kernelINS_4gemm6kernel13GemmUniversalIN4cute5tupleIJiiiiEEENS1_10collective13CollectiveMmaINS1_35MainloopSm100TmaUmmaWarpSpecializedILi8ELi2ELi4ENS5_IJNS4_1CILi1EEESB_SB_EEEEENS5_IJNSA_ILi64EEENSA_ILi128EEESF_EEENS_12float_e5m2_tENS5_IJlSB_lEEENS_12float_e4m3_tENS5_IJSB_llEEENS4_8TiledMMAINS4_8MMA_AtomIJNS4_10MMA_TraitsINS4_19SM100_MMA_F8F6F4_SSEJSH_SJ_fSE_SF_NS4_17integral_constantINS4_4UMMA5MajorELSR_0EEENSP_ISR_LSR_1EEENSP_INSQ_7ScaleInELSU_0EEESV_EEEEEENS4_6LayoutISC_NS5_IJNSA_ILi0EEESZ_SZ_EEEEENS5_IJNS4_10UnderscoreES12_S12_EEEEENS4_13SM90_TMA_LOADENS4_14ComposedLayoutINS4_7SwizzleILi3ELi4ELi3EEENS4_18smem_ptr_flag_bitsILi8EEENSY_INS5_IJNSA_ILi8EEESF_EEENS5_IJSF_SB_EEEEEEEvNS4_8identityES15_NS16_IS18_S1A_NSY_INS5_IJSF_S1B_EEENS5_IJSB_SF_EEEEEEEvS1G_EENS_8epilogue10collective18CollectiveEpilogueINS1M_23Sm100TmaWarpSpecializedILi2ELi2ELi32ELb0ELb0EEEJSG_NS5_IJNSY_ISE_SB_EES1R_EEESH_SI_SH_SI_NS1M_6fusion15FusionCallbacksIS1Q_NS1T_17LinearCombinationISH_fSH_fLNS_15FloatRoundStyleE2EEESG_S1S_JEEENS4_5SM1004TMEM4LOAD26SM100_TMEM_LOAD_16dp32b32xES15_NS16_INS17_ILi2ELi4ELi3EEES1A_NSY_INS5_IJS1B_SE_EEENS5_IJSE_SB_EEEEEEENS4_39AutoVectorizingCopyWithAssumedAlignmentILi128EEENS4_14SM90_TMA_STOREES27_S29_S29_EEEvvEEEEvNT_6ParamsE)
        .other          _ZN7cutlass13device_kernelINS_4gemm6kernel13GemmUniversalIN4cute5tupleIJiiiiEEENS1_10collective13CollectiveMmaINS1_35MainloopSm100TmaUmmaWarpSpecializedILi8ELi2ELi4ENS5_IJNS4_1CILi1EEESB_SB_EEEEENS5_IJNSA_ILi64EEENSA_ILi128EEESF_EEENS_12float_e5m2_tENS5_IJlSB_lEEENS_12float_e4m3_tENS5_IJSB_llEEENS4_8TiledMMAINS4_8MMA_AtomIJNS4_10MMA_TraitsINS4_19SM100_MMA_F8F6F4_SSEJSH_SJ_fSE_SF_NS4_17integral_constantINS4_4UMMA5MajorELSR_0EEENSP_ISR_LSR_1EEENSP_INSQ_7ScaleInELSU_0EEESV_EEEEEENS4_6LayoutISC_NS5_IJNSA_ILi0EEESZ_SZ_EEEEENS5_IJNS4_10UnderscoreES12_S12_EEEEENS4_13SM90_TMA_LOADENS4_14ComposedLayoutINS4_7SwizzleILi3ELi4ELi3EEENS4_18smem_ptr_flag_bitsILi8EEENSY_INS5_IJNSA_ILi8EEESF_EEENS5_IJSF_SB_EEEEEEEvNS4_8identityES15_NS16_IS18_S1A_NSY_INS5_IJSF_S1B_EEENS5_IJSB_SF_EEEEEEEvS1G_EENS_8epilogue10collective18CollectiveEpilogueINS1M_23Sm100TmaWarpSpecializedILi2ELi2ELi32ELb0ELb0EEEJSG_NS5_IJNSY_ISE_SB_EES1R_EEESH_SI_SH_SI_NS1M_6fusion15FusionCallbacksIS1Q_NS1T_17LinearCombinationISH_fSH_fLNS_15FloatRoundStyleE2EEESG_S1S_JEEENS4_5SM1004TMEM4LOAD26SM100_TMEM_LOAD_16dp32b32xES15_NS16_INS17_ILi2ELi4ELi3EEES1A_NSY_INS5_IJS1B_SE_EEENS5_IJSE_SB_EEEEEEENS4_39AutoVectorizingCopyWithAssumedAlignmentILi128EEENS4_14SM90_TMA_STOREES27_S29_S29_EEEvvEEEEvNT_6ParamsE,@"STO_CUDA_ENTRY STV_DEFAULT"
_ZN7cutlass13device_kernelINS_4gemm6kernel13GemmUniversalIN4cute5tupleIJiiiiEEENS1_10collective13CollectiveMmaINS1_35MainloopSm100TmaUmmaWarpSpecializedILi8ELi2ELi4ENS5_IJNS4_1CILi1EEESB_SB_EEEEENS5_IJNSA_ILi64EEENSA_ILi128EEESF_EEENS_12float_e5m2_tENS5_IJlSB_lEEENS_12float_e4m3_tENS5_IJSB_llEEENS4_8TiledMMAINS4_8MMA_AtomIJNS4_10MMA_TraitsINS4_19SM100_MMA_F8F6F4_SSEJSH_SJ_fSE_SF_NS4_17integral_constantINS4_4UMMA5MajorELSR_0EEENSP_ISR_LSR_1EEENSP_INSQ_7ScaleInELSU_0EEESV_EEEEEENS4_6LayoutISC_NS5_IJNSA_ILi0EEESZ_SZ_EEEEENS5_IJNS4_10UnderscoreES12_S12_EEEEENS4_13SM90_TMA_LOADENS4_14ComposedLayoutINS4_7SwizzleILi3ELi4ELi3EEENS4_18smem_ptr_flag_bitsILi8EEENSY_INS5_IJNSA_ILi8EEESF_EEENS5_IJSF_SB_EEEEEEEvNS4_8identityES15_NS16_IS18_S1A_NSY_INS5_IJSF_S1B_EEENS5_IJSB_SF_EEEEEEEvS1G_EENS_8epilogue10collective18CollectiveEpilogueINS1M_23Sm100TmaWarpSpecializedILi2ELi2ELi32ELb0ELb0EEEJSG_NS5_IJNSY_ISE_SB_EES1R_EEESH_SI_SH_SI_NS1M_6fusion15FusionCallbacksIS1Q_NS1T_17LinearCombinationISH_fSH_fLNS_15FloatRoundStyleE2EEESG_S1S_JEEENS4_5SM1004TMEM4LOAD26SM100_TMEM_LOAD_16dp32b32xES15_NS16_INS17_ILi2ELi4ELi3EEES1A_NSY_INS5_IJS1B_SE_EEENS5_IJSE_SB_EEEEEEENS4_39AutoVectorizingCopyWithAssumedAlignmentILi128EEENS4_14SM90_TMA_STOREES27_S29_S29_EEEvvEEEEvNT_6ParamsE:
[----:B------:R-:W1:Y:S01]  /*0000*/  LDC R1, c[0x0][0x37c] ;  /* 0x0000df00ff017b82 */ /* 0x000e620000000800 */
[----:B------:R-:W2:Y:S01]  /*0010*/  S2R R108, SR_TID.X ;  /* 0x00000000006c7919 */ /* 0x000ea20000002100 */
[----:B------:R-:W3:Y:S01]  /*0020*/  LDCU.64 UR4, c[0x0][0x890] ;  /* 0x00011200ff0477ac */ /* 0x000ee20008000a00 */
[----:B------:R-:W-:Y:S02]  /*0030*/  PRMT R95, RZ, 0x7610, R95 ;  /* 0x00007610ff5f7816 */ /* 0x000fe4000000005f */
[----:B------:R-:W-:Y:S01]  /*0040*/  ELECT P5, URZ, PT ;  /* 0x0000000000ff782f */ /* 0x000fe200038a0000 */
[----:B------:R-:W4:Y:S01]  /*0050*/  LDCU.64 UR46, c[0x0][0x358] ;  /* 0x00006b00ff2e77ac */ /* 0x000f220008000a00 */
[----:B---3--:R-:W-:-:S04]  /*0060*/  UISETP.NE.U32.AND UP0, UPT, UR4, URZ, UPT ;  /* 0x000000ff0400728c */ /* 0x008fc8000bf05070 */
[----:B------:R-:W-:Y:S01]  /*0070*/  UISETP.NE.AND.EX UP0, UPT, UR5, URZ, UPT, UP0 ;  /* 0x000000ff0500728c */ /* 0x000fe2000bf05300 */
[----:B--2---:R-:W-:-:S05]  /*0080*/  SHF.R.U32.HI R101, RZ, 0x5, R108 ;  /* 0x00000005ff657819 */ /* 0x004fca000001166c */
[----:B------:R-:W2:Y:S02]  /*0090*/  SHFL.IDX PT, R0, R101, RZ, 0x1f ;  /* 0x00001fff65007589 */ /* 0x000ea400000e0000 */
[----:B--2---:R-:W-:Y:S01]  /*00a0*/  R2UR UR8, R0 ;  /* 0x00000000000872ca */ /* 0x004fe200000e0000 */
[----:B-1--4-:R-:W-:-:S14]  /*00b0*/  BRA.U UP0, `(.L_x_0) ;  /* 0x00000001002c7547 */ /* 0x012fdc000b800000 */
[----:B------:R-:W1:Y:S02]  /*00c0*/  LDCU.64 UR6, c[0x0][0x888] ;  /* 0x00011100ff0677ac */ /* 0x000e640008000a00 */
[----:B-1----:R-:W-:-:S04]  /*00d0*/  UISETP.NE.U32.AND UP0, UPT, UR6, URZ, UPT ;  /* 0x000000ff0600728c */ /* 0x002fc8000bf05070 */
[----:B------:R-:W-:-:S09]  /*00e0*/  UISETP.NE.AND.EX UP0, UPT, UR7, URZ, UPT, UP0 ;  /* 0x000000ff0700728c */ /* 0x000fd2000bf05300 */
[----:B------:R-:W-:Y:S05]  /*00f0*/  BRA.U !UP0, `(.L_x_1) ;  /* 0x0000000108107547 */ /* 0x000fea000b800000 */
[----:B------:R-:W1:Y:S02]  /*0100*/  LDC.64 R2, c[0x0][0x888] ;  /* 0x00022200ff027b82 */ /* 0x000e640000000a00 */
[----:B-1----:R1:W5:Y:S01]  /*0110*/  LDG.E R49, desc[UR46][R2.64] ;  /* 0x0000002e02317981 */ /* 0x002362000c1e1900 */
[----:B------:R-:W-:Y:S01]  /*0120*/  HFMA2 R95, -RZ, RZ, 0, 5.9604644775390625e-08 ;  /* 0x00000001ff5f7431 */ /* 0x000fe200000001ff */
[----:B------:R-:W-:Y:S05]  /*0130*/  BRA `(.L_x_0) ;  /* 0x00000000000c7947 */ /* 0x000fea0003800000 */
.L_x_1:
[----:B------:R-:W1:Y:S01]  /*0140*/  LDCU UR6, c[0x0][0x880] ;  /* 0x00011000ff0677ac */ /* 0x000e620008000800 */
[----:B------:R-:W-:Y:S01]  /*0150*/  HFMA2 R95, -RZ, RZ, 0, 5.9604644775390625e-08 ;  /* 0x00000001ff5f7431 */ /* 0x000fe200000001ff */
[----:B-1----:R-:W-:-:S07]  /*0160*/  MOV R49, UR6 ;  /* 0x0000000600317c02 */ /* 0x002fce0008000f00 */
.L_x_0:
[----:B------:R-:W2:Y:S02]  /*0170*/  LDCU.64 UR6, c[0x0][0x8b0] ;  /* 0x00011600ff0677ac */ /* 0x000ea40008000a00 */
[----:B--2---:R-:W-:-:S04]  /*0180*/  UISETP.NE.U32.AND UP0, UPT, UR6, URZ, UPT ;  /* 0x000000ff0600728c */ /* 0x004fc8000bf05070 */
[----:B------:R-:W-:-:S09]  /*0190*/  UISETP.NE.AND.EX UP0, UPT, UR7, URZ, UPT, UP0 ;  /* 0x000000ff0700728c */ /* 0x000fd2000bf05300 */
[----:B------:R-:W-:Y:S05]  /*01a0*/  BRA.U UP0, `(.L_x_2) ;  /* 0x0000000100247547 */ /* 0x000fea000b800000 */
[----:B------:R-:W2:Y:S02]  /*01b0*/  LDCU.64 UR6, c[0x0][0x8a8] ;  /* 0x00011500ff0677ac */ /* 0x000ea40008000a00 */
[----:B--2---:R-:W-:-:S04]  /*01c0*/  UISETP.NE.U32.AND UP0, UPT, UR6, URZ, UPT ;  /* 0x000000ff0600728c */ /* 0x004fc8000bf05070 */
[----:B------:R-:W-:-:S09]  /*01d0*/  UISETP.NE.AND.EX UP0, UPT, UR7, URZ, UPT, UP0 ;  /* 0x000000ff0700728c */ /* 0x000fd2000bf05300 */
[----:B------:R-:W-:Y:S05]  /*01e0*/  BRA.U !UP0, `(.L_x_3) ;  /* 0x00000001080c7547 */ /* 0x000fea000b800000 */
[----:B-1----:R-:W1:Y:S02]  /*01f0*/  LDC.64 R2, c[0x0][0x8a8] ;  /* 0x00022a00ff027b82 */ /* 0x002e640000000a00 */
[----:B-1----:R2:W5:Y:S01]  /*0200*/  LDG.E R47, desc[UR46][R2.64] ;  /* 0x0000002e022f7981 */ /* 0x002562000c1e1900 */
[----:B------:R-:W-:Y:S05]  /*0210*/  BRA `(.L_x_2) ;  /* 0x0000000000087947 */ /* 0x000fea0003800000 */
.L_x_3:
[----:B------:R-:W2:Y:S02]  /*0220*/  LDCU UR6, c[0x0][0x8a0] ;  /* 0x00011400ff0677ac */ /* 0x000ea40008000800 */
[----:B--2---:R-:W-:Y:S02]  /*0230*/  MOV R47, UR6 ;  /* 0x00000006002f7c02 */ /* 0x004fe40008000f00 */
.L_x_2:
[----:B------:R-:W-:Y:S01]  /*0240*/  IMAD.U32 R0, RZ, RZ, UR8 ;  /* 0x00000008ff007e24 */ /* 0x000fe2000f8e00ff */
[----:B------:R-:W-:Y:S04]  /*0250*/  BSSY.RECONVERGENT B0, `(.L_x_4) ;  /* 0x000000c000007945 */ /* 0x000fe80003800200 */
[C---:B------:R-:W-:Y:S02]  /*0260*/  ISETP.NE.OR P1, PT, R0.reuse, 0x1, !P5 ;  /* 0x000000010000780c */ /* 0x040fe40006f25670 */
[----:B------:R-:W-:-:S11]  /*0270*/  ISETP.NE.OR P0, PT, R0, 0x3, !P5 ;  /* 0x000000030000780c */ /* 0x000fd60006f05670 */
[----:B------:R-:W-:Y:S05]  /*0280*/  @P1 BRA `(.L_x_5) ;  /* 0x0000000000201947 */ /* 0x000fea0003800000 */
[----:B------:R-:W3:Y:S02]  /*0290*/  LDCU.64 UR6, c[0x0][0x348] ;  /* 0x00006900ff0677ac */ /* 0x000ee40008000a00 */
[----:B---3--:R-:W-:Y:S02]  /*02a0*/  UIADD3 UR10, UP1, UPT, UR6, 0x80, URZ ;  /* 0x00000080060a7890 */ /* 0x008fe4000ff3e0ff */
[----:B------:R-:W-:Y:S02]  /*02b0*/  UIADD3 UR6, UP0, UPT, UR6, 0x180, URZ ;  /* 0x0000018006067890 */ /* 0x000fe4000ff1e0ff */
[----:B------:R-:W-:Y:S02]  /*02c0*/  UIADD3.X UR11, UPT, UPT, URZ, UR7, URZ, UP1, !UPT ;  /* 0x00000007ff0b7290 */ /* 0x000fe40008ffe4ff */
[----:B------:R-:W-:-:S07]  /*02d0*/  UIADD3.X UR7, UPT, UPT, URZ, UR7, URZ, UP0, !UPT ;  /* 0x00000007ff077290 */ /* 0x000fce00087fe4ff */
[----:B------:R3:W-:Y:S02]  /*02e0*/  UTMACCTL.PF [UR10] ;  /* 0x000000000a0079b9 */ /* 0x0007e40008040000 */
[----:B------:R3:W-:Y:S02]  /*02f0*/  UTMACCTL.PF [UR6] ;  /* 0x00000000060079b9 */ /* 0x0007e40008040000 */
[----:B---3--:R-:W-:Y:S01]  /*0300*/  NOP ;  /* 0x0000000000007918 */ /* 0x008fe20000000000 */
.L_x_5:
[----:B------:R-:W-:Y:S05]  /*0310*/  BSYNC.RECONVERGENT B0 ;  /* 0x0000000000007941 */ /* 0x000fea0003800200 */
.L_x_4:
[----:B------:R-:W-:Y:S04]  /*0320*/  BSSY.RECONVERGENT B0, `(.L_x_6) ;  /* 0x000000a000007945 */ /* 0x000fe80003800200 */
        /* <DEDUP_REMOVED lines=9> */
.L_x_7:
[----:B------:R-:W-:Y:S05]  /*03c0*/  BSYNC.RECONVERGENT B0 ;  /* 0x0000000000007941 */ /* 0x000fea0003800200 */
.L_x_6:
[----:B------:R-:W3:Y:S01]  /*03d0*/  LDCU.64 UR6, c[0x0][0x888] ;  /* 0x00011100ff0677ac */ /* 0x000ee20008000a00 */
[----:B------:R-:W-:Y:S02]  /*03e0*/  UISETP.EQ.U32.AND UP1, UPT, UR4, URZ, UPT ;  /* 0x000000ff0400728c */ /* 0x000fe4000bf22070 */
[----:B------:R-:W-:Y:S02]  /*03f0*/  UPLOP3.LUT UP2, UPT, UPT, UPT, UPT, 0x80, 0x8 ;  /* 0x000000000008789c */ /* 0x000fe40003f4f070 */
[----:B---3--:R-:W-:-:S04]  /*0400*/  UISETP.NE.U32.AND UP0, UPT, UR6, URZ, UPT ;  /* 0x000000ff0600728c */ /* 0x008fc8000bf05070 */
[----:B------:R-:W-:-:S04]  /*0410*/  UISETP.NE.AND.EX UP0, UPT, UR7, URZ, UPT, UP0 ;  /* 0x000000ff0700728c */ /* 0x000fc8000bf05300 */
[----:B------:R-:W-:-:S04]  /*0420*/  UISETP.EQ.OR.EX UP3, UPT, UR5, URZ, !UP0, UP1 ;  /* 0x000000ff0500728c */ /* 0x000fc8000c762710 */
[----:B------:R-:W-:-:S05]  /*0430*/  UP2UR UR50, UPR, URZ, 0x8 ;  /* 0x00000008ff327883 */ /* 0x000fca0008000000 */
[----:B------:R-:W-:Y:S07]  /*0440*/  BRA.U !UP3, `(.L_x_8) ;  /* 0x000000010b207547 */ /* 0x000fee000b800000 */
[----:B------:R-:W-:Y:S01]  /*0450*/  UISETP.NE.U32.AND UP2, UPT, UR4, URZ, UPT ;  /* 0x000000ff0400728c */ /* 0x000fe2000bf45070 */
[----:B-----5:R-:W-:Y:S01]  /*0460*/  FSETP.NEU.AND P0, PT, R49, RZ, PT ;  /* 0x000000ff3100720b */ /* 0x020fe20003f0d000 */
[----:B------:R-:W-:Y:S02]  /*0470*/  USEL UR4, URZ, 0xffffffff, UP0 ;  /* 0xffffffffff047887 */ /* 0x000fe40008000000 */
[----:B------:R-:W-:-:S10]  /*0480*/  UISETP.NE.AND.EX UP2, UPT, UR5, URZ, UPT, UP2 ;  /* 0x000000ff0500728c */ /* 0x000fd4000bf45320 */
[----:B------:R-:W-:Y:S01]  /*0490*/  VOTEU.ANY UP1, P0 ;  /* 0x0000000000ff7886 */ /* 0x000fe20000020100 */
[----:B------:R-:W-:-:S04]  /*04a0*/  @!UP2 USEL UR4, URZ, 0xffffffff, UP1 ;  /* 0xffffffffff04a887 */ /* 0x000fc80008800000 */
[----:B------:R-:W-:-:S04]  /*04b0*/  ULOP3.LUT UR4, UR4, 0x1, URZ, 0xc0, !UPT ;  /* 0x0000000104047892 */ /* 0x000fc8000f8ec0ff */
[----:B------:R-:W-:-:S11]  /*04c0*/  UISETP.NE.U32.AND UP2, UPT, UR4, 0x1, UPT ;  /* 0x000000010400788c */ /* 0x000fd6000bf45070 */
.L_x_8:
[----:B-12---:R-:W1:Y:S01]  /*04d0*/  SHFL.IDX PT, R2, R101, RZ, 0x1f ;  /* 0x00001fff65027589 */ /* 0x006e6200000e0000 */
[----:B------:R-:W-:-:S04]  /*04e0*/  UISETP.NE.AND UP1, UPT, UR8, 0x2, UPT ;  /* 0x000000020800788c */ /* 0x000fc8000bf25270 */
[----:B------:R-:W-:Y:S01]  /*04f0*/  USEL UR6, URZ, 0x1, UP1 ;  /* 0x00000001ff067887 */ /* 0x000fe20008800000 */
[----:B-1----:R-:W-:-:S13]  /*0500*/  ISETP.NE.AND P0, PT, R2, RZ, PT ;  /* 0x000000ff0200720c */ /* 0x002fda0003f05270 */
[----:B------:R-:W-:Y:S05]  /*0510*/  @P0 BRA `(.L_x_9) ;  /* 0x0000000000680947 */ /* 0x000fea0003800000 */
[----:B------:R-:W1:Y:S01]  /*0520*/  S2UR UR5, SR_CgaCtaId ;  /* 0x00000000000579c3 */ /* 0x000e620000008800 */
[----:B------:R-:W-:Y:S01]  /*0530*/  UMOV UR7, 0x400 ;  /* 0x0000040000077882 */ /* 0x000fe20000000000 */
[----:B------:R-:W-:Y:S01]  /*0540*/  UMOV UR4, 0x1 ;  /* 0x0000000100047882 */ /* 0x000fe20000000000 */
[----:B------:R-:W-:Y:S01]  /*0550*/  ELECT P0, URZ, PT ;  /* 0x0000000000ff782f */ /* 0x000fe20003800000 */
[----:B------:R-:W-:-:S04]  /*0560*/  UIADD3 UR10, UPT, UPT, -UR4, 0x100000, URZ ;  /* 0x00100000040a7890 */ /* 0x000fc8000fffe1ff */
[----:B------:R-:W-:Y:S02]  /*0570*/  USHF.L.U32 UR11, UR10, 0xb, URZ ;  /* 0x0000000b0a0b7899 */ /* 0x000fe400080006ff */
[----:B------:R-:W-:Y:S02]  /*0580*/  USHF.L.U32 UR10, UR10, 0x1, URZ ;  /* 0x000000010a0a7899 */ /* 0x000fe400080006ff */
[----:B-1----:R-:W-:Y:S01]  /*0590*/  ULEA UR5, UR5, UR7, 0x18 ;  /* 0x0000000705057291 */ /* 0x002fe2000f8ec0ff */
[----:B------:R-:W1:Y:S11]  /*05a0*/  FENCE.VIEW.ASYNC.S ;  /* 0x00000000000073c6 */ /* 0x000e760000000000 */
[----:B-1----:R1:W2:Y:S01]  /*05b0*/  SYNCS.EXCH.64 URZ, [UR5], UR10 ;  /* 0x0000000a05ff75b2 */ /* 0x0022a20008000100 */
[----:B------:R1:W3:Y:S01]  /*05c0*/  SYNCS.EXCH.64 URZ, [UR5+0x40], UR10 ;  /* 0x0000400a05ff75b2 */ /* 0x0002e20008000100 */
[----:B------:R1:W4:Y:S01]  /*05d0*/  SYNCS.EXCH.64 URZ, [UR5+0x8], UR10 ;  /* 0x0000080a05ff75b2 */ /* 0x0003220008000100 */
[----:B------:R1:W1:Y:S01]  /*05e0*/  SYNCS.EXCH.64 URZ, [UR5+0x48], UR10 ;  /* 0x0000480a05ff75b2 */ /* 0x0002620008000100 */
        /* <DEDUP_REMOVED lines=12> */
[----:B------:R-:W-:Y:S01]  /*06b0*/  NOP ;  /* 0x0000000000007918 */ /* 0x000fe20000000000 */
.L_x_9:
[----:B------:R-:W2:Y:S01]  /*06c0*/  SHFL.IDX PT, R2, R101, RZ, 0x1f ;  /* 0x00001fff65027589 */ /* 0x000ea200000e0000 */
[----:B------:R-:W-:Y:S01]  /*06d0*/  NOP ;  /* 0x0000000000007918 */ /* 0x000fe20000000000 */
[----:B--2---:R-:W-:-:S13]  /*06e0*/  ISETP.NE.AND P0, PT, R2, 0x1, PT ;  /* 0x000000010200780c */ /* 0x004fda0003f05270 */
[----:B------:R-:W-:Y:S05]  /*06f0*/  @P0 BRA `(.L_x_10) ;  /* 0x0000000000480947 */ /* 0x000fea0003800000 */
[----:B------:R-:W2:Y:S01]  /*0700*/  S2UR UR7, SR_CgaCtaId ;  /* 0x00000000000779c3 */ /* 0x000ea20000008800 */
[----:B------:R-:W-:Y:S01]  /*0710*/  UMOV UR9, 0x400 ;  /* 0x0000040000097882 */ /* 0x000fe20000000000 */
[----:B-1----:R-:W-:Y:S01]  /*0720*/  UMOV UR5, 0x20 ;  /* 0x0000002000057882 */ /* 0x002fe20000000000 */
[----:B------:R-:W-:Y:S01]  /*0730*/  UMOV UR4, 0x80 ;  /* 0x0000008000047882 */ /* 0x000fe20000000000 */
[----:B------:R-:W-:-:S04]  /*0740*/  UIADD3 UR10, UPT, UPT, -UR5, 0x100000, URZ ;  /* 0x00100000050a7890 */ /* 0x000fc8000fffe1ff */
[----:B------:R-:W-:Y:S02]  /*0750*/  USHF.L.U32 UR11, UR10, 0xb, URZ ;  /* 0x0000000b0a0b7899 */ /* 0x000fe400080006ff */
[----:B------:R-:W-:Y:S02]  /*0760*/  USHF.L.U32 UR10, UR10, 0x1, URZ ;  /* 0x000000010a0a7899 */ /* 0x000fe400080006ff */
[----:B------:R-:W-:-:S04]  /*0770*/  UIADD3 UR4, UPT, UPT, -UR4, 0x100000, URZ ;  /* 0x0010000004047890 */ /* 0x000fc8000fffe1ff */
[----:B------:R-:W-:Y:S02]  /*0780*/  USHF.L.U32 UR5, UR4, 0xb, URZ ;  /* 0x0000000b04057899 */ /* 0x000fe400080006ff */
[----:B------:R-:W-:Y:S01]  /*0790*/  USHF.L.U32 UR4, UR4, 0x1, URZ ;  /* 0x0000000104047899 */ /* 0x000fe200080006ff */
[----:B------:R-:W-:Y:S01]  /*07a0*/  ELECT P0, URZ, PT ;  /* 0x0000000000ff782f */ /* 0x000fe20003800000 */
[----:B--2---:R-:W-:Y:S01]  /*07b0*/  ULEA UR7, UR7, UR9, 0x18 ;  /* 0x0000000907077291 */ /* 0x004fe2000f8ec0ff */
[----:B------:R-:W1:Y:S11]  /*07c0*/  FENCE.VIEW.ASYNC.S ;  /* 0x00000000000073c6 */ /* 0x000e760000000000 */
[----:B-1----:R2:W1:Y:S01]  /*07d0*/  SYNCS.EXCH.64 URZ, [UR7+0x80], UR10 ;  /* 0x0000800a07ff75b2 */ /* 0x0024620008000100 */
[----:B------:R2:W1:Y:S01]  /*07e0*/  SYNCS.EXCH.64 URZ, [UR7+0x90], UR4 ;  /* 0x0000900407ff75b2 */ /* 0x0004620008000100 */
[----:B------:R2:W1:Y:S01]  /*07f0*/  SYNCS.EXCH.64 URZ, [UR7+0x88], UR10 ;  /* 0x0000880a07ff75b2 */ /* 0x0004620008000100 */
[----:B------:R2:W1:Y:S02]  /*0800*/  SYNCS.EXCH.64 URZ, [UR7+0x98], UR4 ;  /* 0x0000980407ff75b2 */ /* 0x0004640008000100 */
[----:B--2---:R-:W-:Y:S01]  /*0810*/  NOP ;  /* 0x0000000000007918 */ /* 0x004fe20000000000 */
.L_x_10:
[----:B------:R-:W2:Y:S01]  /*0820*/  SHFL.IDX PT, R2, R101, RZ, 0x1f ;  /* 0x00001fff65027589 */ /* 0x000ea200000e0000 */
[----:B------:R-:W-:Y:S01]  /*0830*/  NOP ;  /* 0x0000000000007918 */ /* 0x000fe20000000000 */
[----:B--2---:R-:W-:-:S13]  /*0840*/  ISETP.NE.AND P0, PT, R2, 0x3, PT ;  /* 0x000000030200780c */ /* 0x004fda0003f05270 */
[----:B------:R-:W-:Y:S05]  /*0850*/  @P0 BRA `(.L_x_11) ;  /* 0x0000000000300947 */ /* 0x000fea0003800000 */
[----:B-1----:R-:W1:Y:S01]  /*0860*/  S2UR UR5, SR_CgaCtaId ;  /* 0x00000000000579c3 */ /* 0x002e620000008800 */
        /* <DEDUP_REMOVED lines=8> */
[----:B-1----:R2:W1:Y:S01]  /*08f0*/  SYNCS.EXCH.64 URZ, [UR5+0xa0], UR10 ;  /* 0x0000a00a05ff75b2 */ /* 0x0024620008000100 */
[----:B------:R2:W1:Y:S02]  /*0900*/  SYNCS.EXCH.64 URZ, [UR5+0xa8], UR10 ;  /* 0x0000a80a05ff75b2 */ /* 0x0004640008000100 */
[----:B--2---:R-:W-:Y:S01]  /*0910*/  NOP ;  /* 0x0000000000007918 */ /* 0x004fe20000000000 */
.L_x_11:
[----:B------:R-:W2:Y:S01]  /*0920*/  SHFL.IDX PT, R2, R101, RZ, 0x1f ;  /* 0x00001fff65027589 */ /* 0x000ea200000e0000 */
[----:B------:R-:W-:Y:S01]  /*0930*/  NOP ;  /* 0x0000000000007918 */ /* 0x000fe20000000000 */
[----:B--2---:R-:W-:-:S13]  /*0940*/  ISETP.NE.AND P0, PT, R2, 0x4, PT ;  /* 0x000000040200780c */ /* 0x004fda0003f05270 */
[----:B------:R-:W-:Y:S05]  /*0950*/  @P0 BRA `(.L_x_12) ;  /* 0x00000000004c0947 */ /* 0x000fea0003800000 */
[----:B-1----:R-:W1:Y:S01]  /*0960*/  S2UR UR5, SR_CgaCtaId ;  /* 0x00000000000579c3 */ /* 0x002e620000008800 */
[----:B------:R-:W-:Y:S01]  /*0970*/  UMOV UR9, 0x100 ;  /* 0x0000010000097882 */ /* 0x000fe20000000000 */
[----:B------:R-:W-:Y:S01]  /*0980*/  UMOV UR7, 0x400 ;  /* 0x0000040000077882 */ /* 0x000fe20000000000 */
[----:B------:R-:W-:Y:S01]  /*0990*/  USEL UR9, UR9, 0xe0, UP2 ;  /* 0x000000e009097887 */ /* 0x000fe20009000000 */
[----:B------:R-:W-:Y:S01]  /*09a0*/  UMOV UR4, 0x1 ;  /* 0x0000000100047882 */ /* 0x000fe20000000000 */
[----:B------:R-:W-:Y:S01]  /*09b0*/  ELECT P0, URZ, PT ;  /* 0x0000000000ff782f */ /* 0x000fe20003800000 */
[----:B------:R-:W-:-:S04]  /*09c0*/  UIADD3 UR10, UPT, UPT, -UR4, 0x100000, URZ ;  /* 0x00100000040a7890 */ /* 0x000fc8000fffe1ff */
[----:B------:R-:W-:Y:S02]  /*09d0*/  USHF.L.U32 UR11, UR10, 0xb, URZ ;  /* 0x0000000b0a0b7899 */ /* 0x000fe400080006ff */
[----:B------:R-:W-:Y:S02]  /*09e0*/  USHF.L.U32 UR10, UR10, 0x1, URZ ;  /* 0x000000010a0a7899 */ /* 0x000fe400080006ff */
[----:B------:R-:W-:-:S04]  /*09f0*/  UIADD3 UR12, UPT, UPT, -UR9, 0x100000, URZ ;  /* 0x00100000090c7890 */ /* 0x000fc8000fffe1ff */
[----:B------:R-:W-:Y:S02]  /*0a00*/  USHF.L.U32 UR13, UR12, 0xb, URZ ;  /* 0x0000000b0c0d7899 */ /* 0x000fe400080006ff */
[----:B------:R-:W-:Y:S02]  /*0a10*/  USHF.L.U32 UR12, UR12, 0x1, URZ ;  /* 0x000000010c0c7899 */ /* 0x000fe400080006ff */
[----:B-1----:R-:W-:Y:S01]  /*0a20*/  ULEA UR5, UR5, UR7, 0x18 ;  /* 0x0000000705057291 */ /* 0x002fe2000f8ec0ff */
[----:B------:R-:W1:Y:S11]  /*0a30*/  FENCE.VIEW.ASYNC.S ;  /* 0x00000000000073c6 */ /* 0x000e760000000000 */
[----:B-1----:R2:W1:Y:S01]  /*0a40*/  SYNCS.EXCH.64 URZ, [UR5+0xb0], UR10 ;  /* 0x0000b00a05ff75b2 */ /* 0x0024620008000100 */
[----:B------:R2:W1:Y:S01]  /*0a50*/  SYNCS.EXCH.64 URZ, [UR5+0xc0], UR12 ;  /* 0x0000c00c05ff75b2 */ /* 0x0004620008000100 */
[----:B------:R2:W1:Y:S01]  /*0a60*/  SYNCS.EXCH.64 URZ, [UR5+0xb8], UR10 ;  /* 0x0000b80a05ff75b2 */ /* 0x0004620008000100 */
[----:B------:R2:W1:Y:S02]  /*0a70*/  SYNCS.EXCH.64 URZ, [UR5+0xc8], UR12 ;  /* 0x0000c80c05ff75b2 */ /* 0x0004640008000100 */
[----:B--2---:R-:W-:Y:S01]  /*0a80*/  NOP ;  /* 0x0000000000007918 */ /* 0x004fe20000000000 */
.L_x_12:
        /* <DEDUP_REMOVED lines=20> */
[----:B------:R2:W1:Y:S01]  /*0bd0*/  SYNCS.EXCH.64 URZ, [UR7+0xf8], UR4 ;  /* 0x0000f80407ff75b2 */ /* 0x0004620008000100 */
[----:B------:R2:W1:Y:S01]  /*0be0*/  SYNCS.EXCH.64 URZ, [UR7+0xe0], UR10 ;  /* 0x0000e00a07ff75b2 */ /* 0x0004620008000100 */
[----:B------:R2:W1:Y:S01]  /*0bf0*/  SYNCS.EXCH.64 URZ, [UR7+0x100], UR4 ;  /* 0x0001000407ff75b2 */ /* 0x0004620008000100 */
[----:B------:R2:W1:Y:S01]  /*0c00*/  SYNCS.EXCH.64 URZ, [UR7+0xe8], UR10 ;  /* 0x0000e80a07ff75b2 */ /* 0x0004620008000100 */
[----:B------:R2:W1:Y:S02]  /*0c10*/  SYNCS.EXCH.64 URZ, [UR7+0x108], UR4 ;  /* 0x0001080407ff75b2 */ /* 0x0004640008000100 */
[----:B--2---:R-:W-:Y:S01]  /*0c20*/  NOP ;  /* 0x0000000000007918 */ /* 0x004fe20000000000 */
.L_x_13:
        /* <DEDUP_REMOVED lines=18> */
.L_x_14:
[----:B-1----:R-:W1:Y:S01]  /*0d50*/  S2UR UR5, SR_CTAID.X ;  /* 0x00000000000579c3 */ /* 0x002e620000002500 */
[----:B------:R-:W-:-:S05]  /*0d60*/  CS2R.32 R96, SR_CgaSize ;  /* 0x0000000000607805 */ /* 0x000fca0000008a00 */
[----:B------:R-:W-:-:S05]  /*0d70*/  IMAD R96, R96, -0xa0, RZ ;  /* 0xffffff6060607824 */ /* 0x000fca00078e02ff */
[----:B------:R-:W-:-:S14]  /*0d80*/  R2UR UR9, R96 ;  /* 0x00000000600972ca */ /* 0x000fdc00000e0000 */
[----:B------:R-:W2:Y:S01]  /*0d90*/  LDCU UR9, c[0x0][UR9+0x2b0] ;  /* 0x00005600090977ac */ /* 0x000ea20008000800 */
[----:B------:R-:W-:Y:S01]  /*0da0*/  NOP ;  /* 0x0000000000007918 */ /* 0x000fe20000000000 */
[----:B------:R-:W-:-:S05]  /*0db0*/  CS2R.32 R96, SR_CgaSize ;  /* 0x0000000000607805 */ /* 0x000fca0000008a00 */
[----:B------:R-:W-:-:S05]  /*0dc0*/  IMAD R96, R96, -0xa0, RZ ;  /* 0xffffff6060607824 */ /* 0x000fca00078e02ff */
[----:B------:R-:W-:-:S14]  /*0dd0*/  R2UR UR7, R96 ;  /* 0x00000000600772ca */ /* 0x000fdc00000e0000 */
[----:B------:R-:W3:Y:S01]  /*0de0*/  LDCU UR7, c[0x0][UR7+0x2b4] ;  /* 0x00005680070777ac */ /* 0x000ee20008000800 */
[----:B------:R-:W4:Y:S08]  /*0df0*/  S2UR UR4, SR_CTAID.Y ;  /* 0x00000000000479c3 */ /* 0x000f300000002600 */
[----:B------:R-:W3:Y:S01]  /*0e00*/  LDC R9, c[0x0][0xb24] ;  /* 0x0002c900ff097b82 */ /* 0x000ee20000000800 */
[----:B-1----:R-:W-:-:S02]  /*0e10*/  I2FP.F32.U32 R4, UR5 ;  /* 0x0000000500047c45 */ /* 0x002fc40008201000 */
[----:B------:R-:W-:-:S05]  /*0e20*/  CS2R.32 R5, SR_CgaSize ;  /* 0x0000000000057805 */ /* 0x000fca0000008a00 */
[----:B------:R-:W-:-:S06]  /*0e30*/  IMAD R5, R5, -0xa0, RZ ;  /* 0xffffff6005057824 */ /* 0x000fcc00078e02ff */
[----:B------:R-:W1:Y:S01]  /*0e40*/  LDC R5, c[0x0][R5+0x2a0] ;  /* 0x0000a80005057b82 */ /* 0x000e620000000800 */
[----:B------:R-:W-:Y:S01]  /*0e50*/  MOV R21, UR5 ;  /* 0x0000000500157c02 */ /* 0x000fe20008000f00 */
[----:B--2---:R-:W-:Y:S01]  /*0e60*/  FMUL R4, R4, UR9 ;  /* 0x0000000904047c20 */ /* 0x004fe20008400000 */
[----:B----4-:R-:W-:Y:S02]  /*0e70*/  I2FP.F32.U32 R2, UR4 ;  /* 0x0000000400027c45 */ /* 0x010fe40008201000 */
[----:B------:R-:W-:-:S05]  /*0e80*/  CS2R.32 R3, SR_CgaSize ;  /* 0x0000000000037805 */ /* 0x000fca0000008a00 */
[----:B------:R-:W-:-:S06]  /*0e90*/  IMAD R3, R3, -0xa0, RZ ;  /* 0xffffff6003037824 */ /* 0x000fcc00078e02ff */
[----:B------:R-:W2:Y:S01]  /*0ea0*/  LDC R3, c[0x0][R3+0x2a4] ;  /* 0x0000a90003037b82 */ /* 0x000ea20000000800 */
[----:B------:R-:W4:Y:S01]  /*0eb0*/  F2I.U32.TRUNC.NTZ R96, R4 ;  /* 0x0000000400607305 */ /* 0x000f22000020f000 */
[----:B------:R-:W-:Y:S01]  /*0ec0*/  MOV R20, UR4 ;  /* 0x0000000400147c02 */ /* 0x000fe20008000f00 */
[----:B---3--:R-:W-:-:S05]  /*0ed0*/  FMUL R2, R2, UR7 ;  /* 0x0000000702027c20 */ /* 0x008fca0008400000 */
[----:B------:R-:W-:Y:S01]  /*0ee0*/  BAR.SYNC.DEFER_BLOCKING 0x0 ;  /* 0x0000000000007b1d */ /* 0x000fe20000010000 */
[----:B------:R-:W-:-:S05]  /*0ef0*/  ISETP.GE.AND P0, PT, R9, 0x1, PT ;  /* 0x000000010900780c */ /* 0x000fca0003f06270 */
[----:B------:R-:W3:Y:S02]  /*0f00*/  F2I.U32.TRUNC.NTZ R94, R2 ;  /* 0x00000002005e7305 */ /* 0x000ee4000020f000 */
[----:B------:R-:W2:Y:S01]  /*0f10*/  S2UR UR36, SR_CTAID.Z ;  /* 0x00000000002479c3 */ /* 0x000ea20000002700 */
[----:B----4-:R-:W-:-:S05]  /*0f20*/  IADD3 R96, PT, PT, -R96, RZ, RZ ;  /* 0x000000ff60607210 */ /* 0x010fca0007ffe1ff */
[----:B-1----:R-:W-:Y:S01]  /*0f30*/  IMAD R96, R5, R96, UR5 ;  /* 0x0000000505607e24 */ /* 0x002fe2000f8e0260 */
[----:B---3--:R-:W-:-:S05]  /*0f40*/  IADD3 R94, PT, PT, -R94, RZ, RZ ;  /* 0x000000ff5e5e7210 */ /* 0x008fca0007ffe1ff */
[----:B--2---:R-:W-:Y:S01]  /*0f50*/  IMAD R94, R3, R94, UR4 ;  /* 0x00000004035e7e24 */ /* 0x004fe2000f8e025e */
[----:B------:R-:W-:Y:S06]  /*0f60*/  @!P0 BRA `(.L_x_15) ;  /* 0x0000000000b88947 */ /* 0x000fec0003800000 */
[----:B------:R-:W1:Y:S01]  /*0f70*/  LDC.64 R4, c[0x0][0xb18] ;  /* 0x0002c600ff047b82 */ /* 0x000e620000000a00 */
[----:B------:R-:W-:-:S07]  /*0f80*/  ISETP.NE.AND P0, PT, R9, 0x1, PT ;  /* 0x000000010900780c */ /* 0x000fce0003f05270 */
[----:B------:R-:W2:Y:S08]  /*0f90*/  LDC R10, c[0x0][0xb0c] ;  /* 0x0002c300ff0a7b82 */ /* 0x000eb00000000800 */
[----:B------:R-:W3:Y:S08]  /*0fa0*/  LDC R11, c[0x0][0x370] ;  /* 0x0000dc00ff0b7b82 */ /* 0x000ef00000000800 */
[----:B------:R-:W4:Y:S01]  /*0fb0*/  LDC R12, c[0x0][0x374] ;  /* 0x0000dd00ff0c7b82 */ /* 0x000f220000000800 */
[----:B-1----:R-:W-:-:S07]  /*0fc0*/  ISETP.NE.AND P1, PT, R4, 0x1, PT ;  /* 0x000000010400780c */ /* 0x002fce0003f25270 */
[----:B------:R-:W3:Y:S01]  /*0fd0*/  LDC.64 R6, c[0x0][0xb10] ;  /* 0x0002c400ff067b82 */ /* 0x000ee20000000a00 */
[----:B--2---:R-:W-:-:S07]  /*0fe0*/  ISETP.NE.AND P2, PT, R10, 0x1, PT ;  /* 0x000000010a00780c */ /* 0x004fce0003f45270 */
[----:B------:R-:W1:Y:S08]  /*0ff0*/  LDC R8, c[0x0][0xb20] ;  /* 0x0002c800ff087b82 */ /* 0x000e700000000800 */
[----:B------:R-:W2:Y:S01]  /*1000*/  LDC.64 R2, c[0x0][0xb28] ;  /* 0x0002ca00ff027b82 */ /* 0x000ea20000000a00 */
[----:B----4-:R-:W-:-:S04]  /*1010*/  IMAD.HI.U32 R13, R12, R5, RZ ;  /* 0x000000050c0d7227 */ /* 0x010fc800078e00ff */
[----:B------:R-:W-:-:S04]  /*1020*/  IMAD.HI.U32 R5, R20, R5, RZ ;  /* 0x0000000514057227 */ /* 0x000fc800078e00ff */
[----:B---3--:R-:W-:-:S04]  /*1030*/  IMAD.HI.U32 R14, R11, R6, RZ ;  /* 0x000000060b0e7227 */ /* 0x008fc800078e00ff */
[C---:B------:R-:W-:Y:S01]  /*1040*/  IMAD.HI.U32 R16, R21.reuse, R6, RZ ;  /* 0x0000000615107227 */ /* 0x040fe200078e00ff */
[-C--:B------:R-:W-:Y:S02]  /*1050*/  @P2 SHF.R.U32.HI R11, RZ, R7.reuse, R14 ;  /* 0x00000007ff0b2219 */ /* 0x080fe4000001160e */
[-C--:B-1----:R-:W-:Y:S02]  /*1060*/  @P1 SHF.R.U32.HI R12, RZ, R8.reuse, R13 ;  /* 0x00000008ff0c1219 */ /* 0x082fe4000001160d */
[----:B------:R-:W-:Y:S02]  /*1070*/  SHF.R.U32.HI R5, RZ, R8, R5 ;  /* 0x00000008ff057219 */ /* 0x000fe40000011605 */
[----:B------:R-:W-:Y:S02]  /*1080*/  SHF.R.U32.HI R16, RZ, R7, R16 ;  /* 0x00000007ff107219 */ /* 0x000fe40000011610 */
[----:B------:R-:W-:Y:S01]  /*1090*/  SEL R5, R20, R5, !P1 ;  /* 0x0000000514057207 */ /* 0x000fe20004800000 */
[----:B--2---:R-:W-:Y:S01]  /*10a0*/  IMAD.HI.U32 R14, R12, R2, RZ ;  /* 0x000000020c0e7227 */ /* 0x004fe200078e00ff */
[----:B------:R-:W-:-:S02]  /*10b0*/  SEL R7, R21, R16, !P2 ;  /* 0x0000001015077207 */ /* 0x000fc40005000000 */
[----:B------:R-:W-:Y:S01]  /*10c0*/  IADD3 R13, PT, PT, -R5, RZ, RZ ;  /* 0x000000ff050d7210 */ /* 0x000fe20007ffe1ff */
[----:B------:R-:W-:Y:S01]  /*10d0*/  IMAD.HI.U32 R6, R11, R2, RZ ;  /* 0x000000020b067227 */ /* 0x000fe200078e00ff */
[----:B------:R-:W-:-:S03]  /*10e0*/  @P0 SHF.R.U32.HI R12, RZ, R3, R14 ;  /* 0x00000003ff0c0219 */ /* 0x000fc6000001160e */
[----:B------:R-:W-:Y:S01]  /*10f0*/  IMAD R13, R4, R13, R20 ;  /* 0x0000000d040d7224 */ /* 0x000fe200078e0214 */
[----:B------:R-:W-:Y:S01]  /*1100*/  @P0 SHF.R.U32.HI R11, RZ, R3, R6 ;  /* 0x00000003ff0b0219 */ /* 0x000fe20000011606 */
[----:B------:R-:W-:-:S04]  /*1110*/  IMAD R12, R12, R9, RZ ;  /* 0x000000090c0c7224 */ /* 0x000fc800078e02ff */
[----:B------:R-:W-:Y:S01]  /*1120*/  IMAD R6, R11, R9, RZ ;  /* 0x000000090b067224 */ /* 0x000fe200078e02ff */
[----:B------:R-:W-:-:S04]  /*1130*/  ISETP.GE.AND P1, PT, R5, R12, PT ;  /* 0x0000000c0500720c */ /* 0x000fc80003f26270 */
[----:B------:R-:W-:Y:S01]  /*1140*/  ISETP.GE.OR P1, PT, R7, R6, P1 ;  /* 0x000000060700720c */ /* 0x000fe20000f26670 */
[----:B------:R-:W-:-:S05]  /*1150*/  IMAD.HI.U32 R6, R5, R2, RZ ;  /* 0x0000000205067227 */ /* 0x000fca00078e00ff */
[----:B------:R-:W-:-:S04]  /*1160*/  SHF.R.U32.HI R6, RZ, R3, R6 ;  /* 0x00000003ff067219 */ /* 0x000fc80000011606 */
[----:B------:R-:W-:-:S03]  /*1170*/  SEL R6, R5, R6, !P0 ;  /* 0x0000000605067207 */ /* 0x000fc60004000000 */
[----:B------:R-:W-:Y:S01]  /*1180*/  @!P1 IMAD.HI.U32 R8, R7, R2, RZ ;  /* 0x0000000207089227 */ /* 0x000fe200078e00ff */
[----:B------:R-:W-:-:S04]  /*1190*/  IADD3 R2, PT, PT, -R6, RZ, RZ ;  /* 0x000000ff06027210 */ /* 0x000fc80007ffe1ff */
[----:B------:R-:W-:Y:S01]  /*11a0*/  @!P1 SHF.R.U32.HI R8, RZ, R3, R8 ;  /* 0x00000003ff089219 */ /* 0x000fe20000011608 */
[----:B------:R-:W-:-:S03]  /*11b0*/  IMAD R2, R9, R2, R5 ;  /* 0x0000000209027224 */ /* 0x000fc600078e0205 */
[----:B------:R-:W-:-:S05]  /*11c0*/  @!P1 SEL R3, R7, R8, !P0 ;  /* 0x0000000807039207 */ /* 0x000fca0004000000 */
[--C-:B------:R-:W-:Y:S02]  /*11d0*/  @!P1 IMAD.IADD R6, R6, 0x1, -R3.reuse ;  /* 0x0000000106069824 */ /* 0x100fe400078e0a03 */
[----:B------:R-:W-:Y:S01]  /*11e0*/  @!P1 IMAD R3, R2, R11, R3 ;  /* 0x0000000b02039224 */ /* 0x000fe200078e0203 */
[----:B------:R-:W-:Y:S01]  /*11f0*/  IADD3 R2, PT, PT, -R7, RZ, RZ ;  /* 0x000000ff07027210 */ /* 0x000fe20007ffe1ff */
[----:B------:R-:W-:Y:S02]  /*1200*/  @!P1 IMAD R5, R6, R9, R7 ;  /* 0x0000000906059224 */ /* 0x000fe400078e0207 */
[----:B------:R-:W-:Y:S02]  /*1210*/  @!P1 IMAD.MOV.U32 R7, RZ, RZ, R3 ;  /* 0x000000ffff079224 */ /* 0x000fe400078e0003 */
[----:B------:R-:W-:Y:S02]  /*1220*/  IMAD R2, R10, R2, R21 ;  /* 0x000000020a027224 */ /* 0x000fe400078e0215 */
[----:B------:R-:W-:-:S02]  /*1230*/  IMAD R20, R5, R4, R13 ;  /* 0x0000000405147224 */ /* 0x000fc400078e020d */
[----:B------:R-:W-:Y:S02]  /*1240*/  IMAD R21, R7, R10, R2 ;  /* 0x0000000a07157224 */ /* 0x000fe400078e0202 */
.L_x_15:
[----:B------:R-:W1:Y:S01]  /*1250*/  LDCU UR4, c[0x0][0xb30] ;  /* 0x00016600ff0477ac */ /* 0x000e620008000800 */
[----:B------:R-:W2:Y:S08]  /*1260*/  S2UR UR37, SR_CgaCtaId ;  /* 0x00000000002579c3 */ /* 0x000eb00000008800 */
[----:B------:R-:W3:Y:S01]  /*1270*/  LDC R40, c[0x0][0xb24] ;  /* 0x0002c900ff287b82 */ /* 0x000ee20000000800 */
[----:B-1----:R-:W-:-:S09]  /*1280*/  UISETP.NE.AND UP1, UPT, UR4, 0x1, UPT ;  /* 0x000000010400788c */ /* 0x002fd2000bf25270 */
[----:B--2---:R-:W-:Y:S05]  /*1290*/  BRA.U UP1, `(.L_x_16) ;  /* 0x0000000101407547 */ /* 0x004fea000b800000 */
[----:B------:R-:W1:Y:S08]  /*12a0*/  LDC.64 R4, c[0x0][0xb10] ;  /* 0x0002c400ff047b82 */ /* 0x000e700000000a00 */
[----:B------:R-:W2:Y:S08]  /*12b0*/  LDC.64 R2, c[0x0][0xb18] ;  /* 0x0002c600ff027b82 */ /* 0x000eb00000000a00 */
[----:B------:R-:W4:Y:S08]  /*12c0*/  LDC R6, c[0x0][0xb20] ;  /* 0x0002c800ff067b82 */ /* 0x000f300000000800 */
[----:B------:R-:W3:Y:S01]  /*12d0*/  LDC R8, c[0x0][0xb0c] ;  /* 0x0002c300ff087b82 */ /* 0x000ee20000000800 */
[----:B-1----:R-:W-:-:S05]  /*12e0*/  IMAD.HI.U32 R4, R21, R4, RZ ;  /* 0x0000000415047227 */ /* 0x002fca00078e00ff */
[----:B------:R-:W-:Y:S01]  /*12f0*/  SHF.R.U32.HI R4, RZ, R5, R4 ;  /* 0x00000005ff047219 */ /* 0x000fe20000011604 */
[----:B--2---:R-:W-:Y:S01]  /*1300*/  IMAD.HI.U32 R3, R20, R3, RZ ;  /* 0x0000000314037227 */ /* 0x004fe200078e00ff */
[----:B------:R-:W-:-:S04]  /*1310*/  ISETP.NE.AND P0, PT, R2, 0x1, PT ;  /* 0x000000010200780c */ /* 0x000fc80003f05270 */
[----:B----4-:R-:W-:-:S04]  /*1320*/  SHF.R.U32.HI R3, RZ, R6, R3 ;  /* 0x00000006ff037219 */ /* 0x010fc80000011603 */
[----:B------:R-:W-:Y:S02]  /*1330*/  SEL R3, R20, R3, !P0 ;  /* 0x0000000314037207 */ /* 0x000fe40004000000 */
[----:B---3--:R-:W-:-:S04]  /*1340*/  ISETP.NE.AND P1, PT, R8, 0x1, PT ;  /* 0x000000010800780c */ /* 0x008fc80003f25270 */
[----:B------:R-:W-:-:S05]  /*1350*/  SEL R4, R21, R4, !P1 ;  /* 0x0000000415047207 */ /* 0x000fca0004800000 */
[----:B------:R-:W-:Y:S02]  /*1360*/  IMAD.IADD R5, R3, 0x1, -R4 ;  /* 0x0000000103057824 */ /* 0x000fe400078e0a04 */
[----:B------:R-:W-:Y:S02]  /*1370*/  IMAD.IADD R3, R4, 0x1, -R3 ;  /* 0x0000000104037824 */ /* 0x000fe400078e0a03 */
[----:B------:R-:W-:Y:S02]  /*1380*/  IMAD R21, R5, R8, R21 ;  /* 0x0000000805157224 */ /* 0x000fe400078e0215 */
[----:B------:R-:W-:-:S07]  /*1390*/  IMAD R20, R3, R2, R20 ;  /* 0x0000000203147224 */ /* 0x000fce00078e0214 */
.L_x_16:
[----:B------:R-:W-:Y:S01]  /*13a0*/  BAR.SYNC.DEFER_BLOCKING 0x0 ;  /* 0x0000000000007b1d */ /* 0x000fe20000010000 */
[----:B------:R-:W-:Y:S01]  /*13b0*/  UISETP.NE.AND UP1, UPT, UR8, 0x2, UPT ;  /* 0x000000020800788c */ /* 0x000fe2000bf25270 */
[----:B------:R-:W-:Y:S02]  /*13c0*/  ISETP.NE.OR P5, PT, R0, 0x2, !P5 ;  /* 0x000000020000780c */ /* 0x000fe40006fa5670 */
[----:B------:R-:W-:-:S06]  /*13d0*/  LOP3.LUT R2, R108, 0x1f, RZ, 0xc0, !PT ;  /* 0x0000001f6c027812 */ /* 0x000fcc00078ec0ff */
[----:B------:R-:W-:Y:S05]  /*13e0*/  BRA.U UP1, `(.L_x_17) ;  /* 0x0000001101f07547 */ /* 0x000fea000b800000 */
[----:B------:R-:W1:Y:S01]  /*13f0*/  LDCU UR13, c[0x0][0x38c] ;  /* 0x00007180ff0d77ac */ /* 0x000e620008000800 */
[----:B------:R-:W2:Y:S01]  /*1400*/  LDC R9, c[0x0][0x370] ;  /* 0x0000dc00ff097b82 */ /* 0x000ea20000000800 */
[----:B------:R-:W-:Y:S01]  /*1410*/  PLOP3.LUT P1, PT, PT, PT, UP2, 0x80, 0x8 ;  /* 0x000000000008781c */ /* 0x000fe20003f2f028 */
[----:B------:R-:W-:Y:S01]  /*1420*/  HFMA2 R12, -RZ, RZ, 0, 0 ;  /* 0x00000000ff0c7431 */ /* 0x000fe200000001ff */
[----:B------:R-:W-:Y:S01]  /*1430*/  ISETP.EQ.OR P4, PT, R2, RZ, P5 ;  /* 0x000000ff0200720c */ /* 0x000fe20002f82670 */
[----:B------:R-:W-:Y:S01]  /*1440*/  IMAD.MOV.U32 R15, RZ, RZ, 0x1 ;  /* 0x00000001ff0f7424 */ /* 0x000fe200078e00ff */
[----:B------:R-:W-:Y:S01]  /*1450*/  PLOP3.LUT P1, PT, P1, PT, PT, 0x8, 0x80 ;  /* 0x000000000080781c */ /* 0x000fe20000f2e170 */
[----:B------:R-:W-:Y:S01]  /*1460*/  IMAD.MOV.U32 R14, RZ, RZ, RZ ;  /* 0x000000ffff0e7224 */ /* 0x000fe200078e00ff */
[----:B------:R-:W-:Y:S01]  /*1470*/  MOV R8, 0x1 ;  /* 0x0000000100087802 */ /* 0x000fe20000000f00 */
[----:B------:R-:W4:Y:S01]  /*1480*/  LDC R0, c[0x0][0x374] ;  /* 0x0000dd00ff007b82 */ /* 0x000f220000000800 */
[----:B------:R-:W-:Y:S01]  /*1490*/  IMAD.MOV.U32 R10, RZ, RZ, RZ ;  /* 0x000000ffff0a7224 */ /* 0x000fe200078e00ff */
[----:B------:R-:W2:Y:S01]  /*14a0*/  LDCU.64 UR22, c[0x0][0x348] ;  /* 0x00006900ff1677ac */ /* 0x000ea20008000a00 */
[----:B------:R-:W-:Y:S01]  /*14b0*/  UMOV UR6, URZ ;  /* 0x000000ff00067c82 */ /* 0x000fe20008000000 */
[----:B-1----:R-:W-:-:S04]  /*14c0*/  UIADD3 UR5, UPT, UPT, UR13, 0x7f, URZ ;  /* 0x0000007f0d057890 */ /* 0x002fc8000fffe0ff */
[----:B------:R-:W-:-:S04]  /*14d0*/  USHF.R.S32.HI UR4, URZ, 0x1f, UR5 ;  /* 0x0000001fff047899 */ /* 0x000fc80008011405 */
[----:B------:R-:W-:-:S04]  /*14e0*/  ULEA.HI UR4, UR4, UR5, URZ, 0x7 ;  /* 0x0000000504047291 */ /* 0x000fc8000f8f38ff */
[----:B------:R-:W-:Y:S02]  /*14f0*/  USHF.R.S32.HI UR15, URZ, 0x7, UR4 ;  /* 0x00000007ff0f7899 */ /* 0x000fe40008011404 */
[----:B------:R-:W-:Y:S02]  /*1500*/  UIADD3 UR4, UPT, UPT, UR13, -0x1, URZ ;  /* 0xffffffff0d047890 */ /* 0x000fe4000fffe0ff */
[----:B------:R-:W-:Y:S02]  /*1510*/  UISETP.LT.U32.AND UP0, UPT, UR15, 0x8, UPT ;  /* 0x000000080f00788c */ /* 0x000fe4000bf01070 */
[----:B------:R-:W-:Y:S02]  /*1520*/  UISETP.GE.U32.AND UP1, UPT, UR4, -0xff, UPT ;  /* 0xffffff010400788c */ /* 0x000fe4000bf26070 */
[----:B------:R-:W-:Y:S02]  /*1530*/  USEL UR14, UR15, 0x8, UP0 ;  /* 0x000000080f0e7887 */ /* 0x000fe40008000000 */
[----:B------:R-:W-:-:S02]  /*1540*/  UIADD3 UR13, UPT, UPT, UR13, 0xfe, URZ ;  /* 0x000000fe0d0d7890 */ /* 0x000fc4000fffe0ff */
[----:B------:R-:W-:Y:S02]  /*1550*/  UIADD3 UR5, UPT, UPT, UR14, -0x1, URZ ;  /* 0xffffffff0e057890 */ /* 0x000fe4000fffe0ff */
[----:B------:R-:W-:-:S03]  /*1560*/  UIADD3 UR7, UPT, UPT, UR15, -UR14, URZ ;  /* 0x8000000e0f077290 */ /* 0x000fc6000fffe0ff */
[----:B------:R-:W-:-:S04]  /*1570*/  @UP1 UIADD3 UR5, UPT, UPT, UR14, URZ, URZ ;  /* 0x000000ff0e051290 */ /* 0x000fc8000fffe0ff */
[----:B--2---:R-:W-:-:S12]  /*1580*/  UIADD3 UR5, UPT, UPT, UR5, 0x1, URZ ;  /* 0x0000000105057890 */ /* 0x004fd8000fffe0ff */
.L_x_35:
[----:B------:R-:W-:Y:S01]  /*1590*/  UISETP.NE.AND UP0, UPT, UR37, URZ, UPT ;  /* 0x000000ff2500728c */ /* 0x000fe2000bf05270 */
[----:B------:R-:W1:Y:S08]  /*15a0*/  S2UR UR37, SR_CgaCtaId ;  /* 0x00000000002579c3 */ /* 0x000e700000008800 */
[----:B------:R-:W-:Y:S05]  /*15b0*/  BRA.U UP0, `(.L_x_18) ;  /* 0x0000000100347547 */ /* 0x000fea000b800000 */
[----:B------:R-:W2:Y:S01]  /*15c0*/  S2R R2, SR_CgaCtaId ;  /* 0x0000000000027919 */ /* 0x000ea20000008800 */
[----:B------:R-:W-:-:S04]  /*15d0*/  MOV R3, 0x400 ;  /* 0x0000040000037802 */ /* 0x000fc80000000f00 */
[----:B--2---:R-:W-:Y:S02]  /*15e0*/  LEA R3, R2, R3, 0x18 ;  /* 0x0000000302037211 */ /* 0x004fe400078ec0ff */
[----:B------:R-:W-:-:S03]  /*15f0*/  SHF.L.U32 R2, R8, 0x1f, RZ ;  /* 0x0000001f08027819 */ /* 0x000fc600000006ff */
[----:B------:R-:W-:-:S04]  /*1600*/  IMAD R3, R10, 0x8, R3 ;  /* 0x000000080a037824 */ /* 0x000fc800078e0203 */
[----:B------:R-:W2:Y:S02]  /*1610*/  SYNCS.PHASECHK.TRANS64.TRYWAIT P0, [R3+URZ+0x120], R2 ;  /* 0x00012002030075a7 */ /* 0x000ea400080011ff */
[----:B--2---:R-:W-:Y:S05]  /*1620*/  @!P0 BRA `(.L_x_19) ;  /* 0x0000005c00888947 */ /* 0x004fea0003800000 */
.L_x_109:
[----:B------:R-:W-:Y:S01]  /*1630*/  VIADD R10, R10, 0x1 ;  /* 0x000000010a0a7836 */ /* 0x000fe20000000000 */
[----:B------:R2:W-:Y:S04]  /*1640*/  SYNCS.ARRIVE.TRANS64.A1T0 RZ, [R3+URZ+0x110], RZ ;  /* 0x000110ff03ff79a7 */ /* 0x0005e800081000ff */
[----:B------:R-:W-:-:S04]  /*1650*/  ISETP.NE.AND P0, PT, R10, 0x2, PT ;  /* 0x000000020a00780c */ /* 0x000fc80003f05270 */
[----:B------:R-:W-:Y:S02]  /*1660*/  SEL R10, R10, RZ, P0 ;  /* 0x000000ff0a0a7207 */ /* 0x000fe40000000000 */
[----:B--2---:R-:W-:-:S04]  /*1670*/  SEL R3, RZ, 0x1, P0 ;  /* 0x00000001ff037807 */ /* 0x004fc80000000000 */
[----:B------:R-:W-:-:S07]  /*1680*/  LOP3.LUT R8, R8, R3, RZ, 0x3c, !PT ;  /* 0x0000000308087212 */ /* 0x000fce00078e3cff */
.L_x_18:
[----:B------:R-:W-:Y:S01]  /*1690*/  UMOV UR4, 0x400 ;  /* 0x0000040000047882 */ /* 0x000fe20000000000 */
[----:B------:R-:W-:Y:S01]  /*16a0*/  SHF.L.U32 R2, R15, 0x1f, RZ ;  /* 0x0000001f0f027819 */ /* 0x000fe200000006ff */
[----:B-1----:R-:W-:Y:S01]  /*16b0*/  ULEA UR4, UR37, UR4, 0x18 ;  /* 0x0000000425047291 */ /* 0x002fe2000f8ec0ff */
[----:B------:R-:W-:Y:S01]  /*16c0*/  R2UR UR35, R21 ;  /* 0x00000000152372ca */ /* 0x000fe200000e0000 */
[----:B------:R-:W-:Y:S01]  /*16d0*/  UISETP.GE.U32.AND UP0, UPT, UR13, 0xff, UPT ;  /* 0x000000ff0d00788c */ /* 0x000fe2000bf06070 */
[----:B------:R-:W-:Y:S01]  /*16e0*/  R2UR UR10, R20 ;  /* 0x00000000140a72ca */ /* 0x000fe200000e0000 */
[----:B------:R-:W-:Y:S01]  /*16f0*/  ULEA UR8, UR6, UR4, 0x3 ;  /* 0x0000000406087291 */ /* 0x000fe2000f8e18ff */
[----:B------:R-:W-:-:S08]  /*1700*/  UMOV UR24, URZ ;  /* 0x000000ff00187c82 */ /* 0x000fd00008000000 */
[----:B------:R1:W2:Y:S01]  /*1710*/  SYNCS.PHASECHK.TRANS64.TRYWAIT P0, [UR8+0x40], R2 ;  /* 0x00004002ff0075a7 */ /* 0x0002a20008001108 */
[----:B------:R-:W-:Y:S02]  /*1720*/  USHF.L.U32 UR35, UR35, 0x6, URZ ;  /* 0x0000000623237899 */ /* 0x000fe400080006ff */
[----:B------:R-:W-:Y:S01]  /*1730*/  USHF.L.U32 UR10, UR10, 0x7, URZ ;  /* 0x000000070a0a7899 */ /* 0x000fe200080006ff */
[----:B------:R-:W-:Y:S11]  /*1740*/  BRA.U !UP0, `(.L_x_20) ;  /* 0x0000000108a87547 */ /* 0x000ff6000b800000 */
[----:B------:R-:W-:Y:S01]  /*1750*/  UMOV UR16, URZ ;  /* 0x000000ff00107c82 */ /* 0x000fe20008000000 */
[----:B------:R-:W-:-:S05]  /*1760*/  UMOV UR17, UR6 ;  /* 0x0000000600117c82 */ /* 0x000fca0008000000 */
.L_x_25:
[----:B-1----:R-:W-:Y:S01]  /*1770*/  ULEA UR33, UR17, UR4, 0x3 ;  /* 0x0000000411217291 */ /* 0x002fe2000f8e18ff */
[----:B--2---:R-:W-:Y:S01]  /*1780*/  @!P5 MOV R3, 0x6000 ;  /* 0x000060000003d802 */ /* 0x004fe20000000f00 */
[----:B--2---:R-:W-:Y:S10]  /*1790*/  @P0 BRA `(.L_x_21) ;  /* 0x00000000000c0947 */ /* 0x004ff40003800000 */
[----:B------:R-:W-:-:S04]  /*17a0*/  SHF.L.U32 R5, R15, 0x1f, RZ ;  /* 0x0000001f0f057819 */ /* 0x000fc800000006ff */
[----:B------:R-:W2:Y:S02]  /*17b0*/  SYNCS.PHASECHK.TRANS64.TRYWAIT P0, [UR33+0x40], R5 ;  /* 0x00004005ff0075a7 */ /* 0x000ea40008001121 */
[----:B--2---:R-:W-:Y:S05]  /*17c0*/  @!P0 BRA `(.L_x_22) ;  /* 0x0000005c00348947 */ /* 0x004fea0003800000 */
.L_x_21:
[----:B------:R2:W-:Y:S01]  /*17d0*/  @!P5 SYNCS.ARRIVE.TRANS64 RZ, [UR33], R3 ;  /* 0x00000003ffffd9a7 */ /* 0x0005e20008000021 */
[----:B------:R-:W-:Y:S04]  /*17e0*/  BSSY.RECONVERGENT B0, `(.L_x_23) ;  /* 0x0000003000007945 */ /* 0x000fe80003800200 */
[----:B------:R-:W-:Y:S05]  /*17f0*/  @P4 BRA `(.L_x_24) ;  /* 0x0000000000044947 */ /* 0x000fea0003800000 */
[----:B------:R-:W-:Y:S05]  /*1800*/  BPT.TRAP 0x1 ;  /* 0x000000040000795c */ /* 0x000fea0000300000 */
.L_x_24:
[----:B------:R-:W-:Y:S05]  /*1810*/  BSYNC.RECONVERGENT B0 ;  /* 0x0000000000007941 */ /* 0x000fea0003800200 */
.L_x_23:
[----:B------:R-:W-:Y:S02]  /*1820*/  UIADD3 UR6, UPT, UPT, UR17, 0x1, URZ ;  /* 0x0000000111067890 */ /* 0x000fe4000fffe0ff */
[----:B------:R-:W-:Y:S02]  /*1830*/  ULEA UR32, UR17, UR4, 0xd ;  /* 0x0000000411207291 */ /* 0x000fe4000f8e68ff */
[----:B------:R-:W-:Y:S02]  /*1840*/  UISETP.NE.AND UP0, UPT, UR6, 0x8, UPT ;  /* 0x000000080600788c */ /* 0x000fe4000bf05270 */
[----:B------:R-:W-:Y:S02]  /*1850*/  UIADD3 UR26, UP1, UPT, UR22, 0x80, URZ ;  /* 0x00000080161a7890 */ /* 0x000fe4000ff3e0ff */
[----:B------:R-:W-:Y:S02]  /*1860*/  USEL UR9, URZ, 0x1, UP0 ;  /* 0x00000001ff097887 */ /* 0x000fe40008000000 */
[----:B------:R-:W-:-:S02]  /*1870*/  USEL UR6, UR6, URZ, UP0 ;  /* 0x000000ff06067287 */ /* 0x000fc40008000000 */
[----:B------:R-:W-:Y:S02]  /*1880*/  UIADD3 UR20, UP0, UPT, UR22, 0x180, URZ ;  /* 0x0000018016147890 */ /* 0x000fe4000ff1e0ff */
[----:B------:R-:W-:Y:S01]  /*1890*/  ULEA UR8, UR6, UR4, 0x3 ;  /* 0x0000000406087291 */ /* 0x000fe2000f8e18ff */
[----:B------:R-:W-:Y:S01]  /*18a0*/  LOP3.LUT R15, R15, UR9, RZ, 0x3c, !PT ;  /* 0x000000090f0f7c12 */ /* 0x000fe2000f8e3cff */
[----:B------:R-:W-:Y:S02]  /*18b0*/  USHF.L.U32 UR34, UR16, 0x7, URZ ;  /* 0x0000000710227899 */ /* 0x000fe400080006ff */
[----:B------:R-:W-:Y:S01]  /*18c0*/  UIADD3.X UR27, UPT, UPT, URZ, UR23, URZ, UP1, !UPT ;  /* 0x00000017ff1b7290 */ /* 0x000fe20008ffe4ff */
[----:B-1----:R-:W-:Y:S01]  /*18d0*/  SHF.L.U32 R2, R15, 0x1f, RZ ;  /* 0x0000001f0f027819 */ /* 0x002fe200000006ff */
[----:B------:R-:W-:Y:S02]  /*18e0*/  UIADD3 UR32, UPT, UPT, UR32, 0x4400, URZ ;  /* 0x0000440020207890 */ /* 0x000fe4000fffe0ff */
[----:B------:R-:W-:Y:S01]  /*18f0*/  UIADD3.X UR21, UPT, UPT, URZ, UR23, URZ, UP0, !UPT ;  /* 0x00000017ff157290 */ /* 0x000fe200087fe4ff */
[----:B------:R1:W1:Y:S01]  /*1900*/  SYNCS.PHASECHK.TRANS64.TRYWAIT P0, [UR8+0x40], R2 ;  /* 0x00004002ff0075a7 */ /* 0x0002620008001108 */
[----:B------:R-:W-:Y:S01]  /*1910*/  ULEA UR8, UR17, UR4, 0xe ;  /* 0x0000000411087291 */ /* 0x000fe2000f8e70ff */
[----:B------:R-:W-:Y:S01]  /*1920*/  UMOV UR18, 0x0 ;  /* 0x0000000000127882 */ /* 0x000fe20000000000 */
[----:B------:R-:W-:-:S02]  /*1930*/  UMOV UR19, 0x10000000 ;  /* 0x1000000000137882 */ /* 0x000fc40000000000 */
[----:B------:R-:W-:Y:S01]  /*1940*/  UIADD3 UR8, UPT, UPT, UR8, 0x14400, URZ ;  /* 0x0001440008087890 */ /* 0x000fe2000fffe0ff */
[----:B------:R1:W-:Y:S01]  /*1950*/  UTMALDG.3D [UR32], [UR26], desc[UR18] ;  /* 0x000012201a0075b4 */ /* 0x0003e20008011000 */
[----:B------:R-:W-:Y:S01]  /*1960*/  UMOV UR12, UR36 ;  /* 0x00000024000c7c82 */ /* 0x000fe20008000000 */
[----:B------:R-:W-:Y:S01]  /*1970*/  UMOV UR9, UR33 ;  /* 0x0000002100097c82 */ /* 0x000fe20008000000 */
[----:B------:R-:W-:Y:S01]  /*1980*/  UMOV UR11, UR34 ;  /* 0x00000022000b7c82 */ /* 0x000fe20008000000 */
[----:B------:R-:W-:Y:S01]  /*1990*/  UIADD3 UR16, UPT, UPT, UR16, 0x1, URZ ;  /* 0x0000000110107890 */ /* 0x000fe2000fffe0ff */
[----:B------:R-:W-:Y:S01]  /*19a0*/  UMOV UR24, UR5 ;  /* 0x0000000500187c82 */ /* 0x000fe20008000000 */
[----:B------:R-:W-:Y:S02]  /*19b0*/  UMOV UR17, UR6 ;  /* 0x0000000600117c82 */ /* 0x000fe40008000000 */
[----:B------:R1:W-:Y:S01]  /*19c0*/  UTMALDG.3D [UR8], [UR20], desc[UR18] ;  /* 0x00001208140075b4 */ /* 0x0003e20008011000 */
[----:B------:R-:W-:-:S09]  /*19d0*/  UISETP.NE.AND UP0, UPT, UR16, UR5, UPT ;  /* 0x000000051000728c */ /* 0x000fd2000bf05270 */
[----:B------:R-:W-:Y:S05]  /*19e0*/  BRA.U UP0, `(.L_x_25) ;  /* 0xfffffffd00607547 */ /* 0x000fea000b83ffff */
.L_x_20:
[----:B-1----:R-:W-:Y:S01]  /*19f0*/  ULEA UR8, UR6, UR4, 0x3 ;  /* 0x0000000406087291 */ /* 0x002fe2000f8e18ff */
[----:B------:R-:W-:Y:S01]  /*1a00*/  SHF.L.U32 R2, R15, 0x1f, RZ ;  /* 0x0000001f0f027819 */ /* 0x000fe200000006ff */
[----:B------:R-:W-:Y:S01]  /*1a10*/  @!P1 SYNCS.ARRIVE.TRANS64.A1T0 RZ, [UR4+0xa8], RZ ;  /* 0x0000a8ffffff99a7 */ /* 0x000fe20008100004 */
[----:B------:R-:W-:-:S06]  /*1a20*/  UISETP.GT.AND UP0, UPT, UR15, UR14, UPT ;  /* 0x0000000e0f00728c */ /* 0x000fcc000bf04270 */
[----:B--2---:R1:W2:Y:S03]  /*1a30*/  SYNCS.PHASECHK.TRANS64.TRYWAIT P0, [UR8+0x40], R2 ;  /* 0x00004002ff0075a7 */ /* 0x0042a60008001108 */
[----:B------:R-:W-:Y:S05]  /*1a40*/  BRA.U !UP0, `(.L_x_26) ;  /* 0x0000000108ac7547 */ /* 0x000fea000b800000 */
[----:B------:R-:W-:Y:S01]  /*1a50*/  UIADD3 UR21, UPT, UPT, UR7, UR24, URZ ;  /* 0x0000001807157290 */ /* 0x000fe2000fffe0ff */
[----:B------:R-:W-:-:S11]  /*1a60*/  UMOV UR25, UR6 ;  /* 0x0000000600197c82 */ /* 0x000fd60008000000 */
.L_x_31:
[----:B-1----:R-:W-:Y:S01]  /*1a70*/  ULEA UR17, UR25, UR4, 0x3 ;  /* 0x0000000419117291 */ /* 0x002fe2000f8e18ff */
[----:B--2---:R-:W-:Y:S01]  /*1a80*/  @!P5 MOV R3, 0x6000 ;  /* 0x000060000003d802 */ /* 0x004fe20000000f00 */
[----:B--2---:R-:W-:Y:S10]  /*1a90*/  @P0 BRA `(.L_x_27) ;  /* 0x00000000000c0947 */ /* 0x004ff40003800000 */
[----:B------:R-:W-:-:S04]  /*1aa0*/  SHF.L.U32 R5, R15, 0x1f, RZ ;  /* 0x0000001f0f057819 */ /* 0x000fc800000006ff */
[----:B------:R-:W2:Y:S02]  /*1ab0*/  SYNCS.PHASECHK.TRANS64.TRYWAIT P0, [UR17+0x40], R5 ;  /* 0x00004005ff0075a7 */ /* 0x000ea40008001111 */
[----:B--2---:R-:W-:Y:S05]  /*1ac0*/  @!P0 BRA `(.L_x_28) ;  /* 0x00000058008c8947 */ /* 0x004fea0003800000 */
.L_x_27:
[----:B------:R2:W-:Y:S01]  /*1ad0*/  @!P5 SYNCS.ARRIVE.TRANS64 RZ, [UR17], R3 ;  /* 0x00000003ffffd9a7 */ /* 0x0005e20008000011 */
[----:B------:R-:W-:Y:S04]  /*1ae0*/  BSSY.RECONVERGENT B0, `(.L_x_29) ;  /* 0x0000003000007945 */ /* 0x000fe80003800200 */
[----:B------:R-:W-:Y:S05]  /*1af0*/  @P4 BRA `(.L_x_30) ;  /* 0x0000000000044947 */ /* 0x000fea0003800000 */
[----:B------:R-:W-:Y:S05]  /*1b00*/  BPT.TRAP 0x1 ;  /* 0x000000040000795c */ /* 0x000fea0000300000 */
.L_x_30:
[----:B------:R-:W-:Y:S05]  /*1b10*/  BSYNC.RECONVERGENT B0 ;  /* 0x0000000000007941 */ /* 0x000fea0003800200 */
.L_x_29:
        /* <DEDUP_REMOVED lines=10> */
[----:B------:R-:W-:Y:S01]  /*1bc0*/  UIADD3 UR16, UPT, UPT, UR16, 0x4400, URZ ;  /* 0x0000440010107890 */ /* 0x000fe2000fffe0ff */
[----:B-1----:R-:W-:Y:S01]  /*1bd0*/  SHF.L.U32 R2, R15, 0x1f, RZ ;  /* 0x0000001f0f027819 */ /* 0x002fe200000006ff */
[----:B------:R-:W-:Y:S02]  /*1be0*/  UIADD3.X UR31, UPT, UPT, URZ, UR23, URZ, UP1, !UPT ;  /* 0x00000017ff1f7290 */ /* 0x000fe40008ffe4ff */
[----:B------:R-:W-:Y:S01]  /*1bf0*/  UIADD3.X UR29, UPT, UPT, URZ, UR23, URZ, UP0, !UPT ;  /* 0x00000017ff1d7290 */ /* 0x000fe200087fe4ff */
[----:B------:R1:W1:Y:S01]  /*1c00*/  SYNCS.PHASECHK.TRANS64.TRYWAIT P0, [UR8+0x40], R2 ;  /* 0x00004002ff0075a7 */ /* 0x0002620008001108 */
[----:B------:R-:W-:Y:S01]  /*1c10*/  ULEA UR8, UR25, UR4, 0xe ;  /* 0x0000000419087291 */ /* 0x000fe2000f8e70ff */
[----:B------:R-:W-:Y:S01]  /*1c20*/  UMOV UR26, 0x0 ;  /* 0x00000000001a7882 */ /* 0x000fe20000000000 */
[----:B------:R-:W-:-:S02]  /*1c30*/  UMOV UR27, 0x10000000 ;  /* 0x10000000001b7882 */ /* 0x000fc40000000000 */
[----:B------:R-:W-:Y:S01]  /*1c40*/  UIADD3 UR8, UPT, UPT, UR8, 0x14400, URZ ;  /* 0x0001440008087890 */ /* 0x000fe2000fffe0ff */
[----:B------:R-:W-:Y:S01]  /*1c50*/  UMOV UR19, UR35 ;  /* 0x0000002300137c82 */ /* 0x000fe20008000000 */
[----:B------:R-:W-:Y:S01]  /*1c60*/  UMOV UR20, UR36 ;  /* 0x0000002400147c82 */ /* 0x000fe20008000000 */
[----:B------:R-:W-:Y:S01]  /*1c70*/  UMOV UR12, UR36 ;  /* 0x00000024000c7c82 */ /* 0x000fe20008000000 */
[----:B------:R-:W-:Y:S01]  /*1c80*/  UMOV UR9, UR17 ;  /* 0x0000001100097c82 */ /* 0x000fe20008000000 */
[----:B------:R-:W-:Y:S01]  /*1c90*/  UMOV UR11, UR18 ;  /* 0x00000012000b7c82 */ /* 0x000fe20008000000 */
[----:B------:R1:W-:Y:S01]  /*1ca0*/  UTMALDG.3D [UR16], [UR30], desc[UR26] ;  /* 0x00001a101e0075b4 */ /* 0x0003e20008011000 */
[----:B------:R-:W-:Y:S01]  /*1cb0*/  UIADD3 UR24, UPT, UPT, UR24, 0x1, URZ ;  /* 0x0000000118187890 */ /* 0x000fe2000fffe0ff */
[----:B------:R-:W-:-:S03]  /*1cc0*/  UMOV UR25, UR6 ;  /* 0x0000000600197c82 */ /* 0x000fc60008000000 */
[----:B------:R-:W-:Y:S01]  /*1cd0*/  UISETP.NE.AND UP0, UPT, UR24, UR21, UPT ;  /* 0x000000151800728c */ /* 0x000fe2000bf05270 */
[----:B------:R1:W-:Y:S08]  /*1ce0*/  UTMALDG.3D [UR8], [UR28], desc[UR26] ;  /* 0x00001a081c0075b4 */ /* 0x0003f00008011000 */
[----:B------:R-:W-:Y:S05]  /*1cf0*/  BRA.U UP0, `(.L_x_31) ;  /* 0xfffffffd005c7547 */ /* 0x000fea000b83ffff */
.L_x_26:
[----:B-1----:R-:W-:Y:S01]  /*1d00*/  LEA R2, R14, UR4, 0x3 ;  /* 0x000000040e027c11 */ /* 0x002fe2000f8e18ff */
[----:B------:R-:W-:Y:S01]  /*1d10*/  NOP ;  /* 0x0000000000007918 */ /* 0x000fe20000000000 */
[----:B--2---:R-:W-:Y:S02]  /*1d20*/  SHF.L.U32 R3, R12, 0x1f, RZ ;  /* 0x0000001f0c037819 */ /* 0x004fe400000006ff */
[----:B------:R-:W-:Y:S02]  /*1d30*/  LEA R4, R14, UR4, 0x4 ;  /* 0x000000040e047c11 */ /* 0x000fe4000f8e20ff */
[----:B------:R-:W1:Y:S02]  /*1d40*/  SYNCS.PHASECHK.TRANS64.TRYWAIT P0, [R2+URZ+0xb0], R3 ;  /* 0x0000b003020075a7 */ /* 0x000e6400080011ff */
[----:B-1----:R-:W-:Y:S05]  /*1d50*/  @!P0 BRA `(.L_x_32) ;  /* 0x0000005800008947 */ /* 0x002fea0003800000 */
.L_x_112:
[----:B------:R-:W2:Y:S01]  /*1d60*/  LDS.128 R4, [R4+0x140] ;  /* 0x0001400004047984 */ /* 0x000ea20000000c00 */
[----:B---3--:R-:W-:Y:S01]  /*1d70*/  ISETP.GE.AND P0, PT, R40, 0x1, PT ;  /* 0x000000012800780c */ /* 0x008fe20003f06270 */
[----:B-1----:R-:W-:Y:S01]  /*1d80*/  VIADD R2, R2, 0xc0 ;  /* 0x000000c002027836 */ /* 0x002fe20000000000 */
[----:B------:R-:W-:Y:S01]  /*1d90*/  @!PT LDS RZ, [RZ] ;  /* 0x00000000fffff984 */ /* 0x000fe20000000800 */
[----:B------:R-:W-:Y:S01]  /*1da0*/  @!PT LDS RZ, [RZ] ;  /* 0x00000000fffff984 */ /* 0x000fe20000000800 */
[----:B------:R-:W-:Y:S01]  /*1db0*/  @!PT LDS RZ, [RZ] ;  /* 0x00000000fffff984 */ /* 0x000fe20000000800 */
[----:B------:R-:W-:Y:S01]  /*1dc0*/  @!PT LDS RZ, [RZ] ;  /* 0x00000000fffff984 */ /* 0x000fe20000000800 */
[----:B------:R1:W-:Y:S06]  /*1dd0*/  MEMBAR.ALL.CTA ;  /* 0x0000000000007992 */ /* 0x0003ec0000008000 */
[----:B-1----:R-:W1:Y:S01]  /*1de0*/  FENCE.VIEW.ASYNC.S ;  /* 0x00000000000073c6 */ /* 0x002e620000000000 */
[----:B------:R-:W-:-:S04]  /*1df0*/  PRMT R2, RZ, 0x654, R2 ;  /* 0x00000654ff027816 */ /* 0x000fc80000000002 */
[----:B-1----:R1:W-:Y:S01]  /*1e00*/  SYNCS.ARRIVE.TRANS64.RED.A1T0 RZ, [R2+URZ], RZ ;  /* 0x000000ff02ff79a7 */ /* 0x0023e200081004ff */
[----:B--2---:R-:W-:-:S13]  /*1e10*/  LOP3.LUT P2, RZ, R6, 0x1, RZ, 0xc0, !PT ;  /* 0x0000000106ff7812 */ /* 0x004fda000784c0ff */
[----:B------:R-:W-:Y:S01]  /*1e20*/  @P2 SHF.R.U32.HI R3, RZ, 0x10, R5 ;  /* 0x00000010ff032819 */ /* 0x000fe20000011605 */
[----:B------:R-:W-:Y:S01]  /*1e30*/  VOTEU.ANY UP0, P2 ;  /* 0x0000000000ff7886 */ /* 0x000fe20001000100 */
[----:B------:R-:W-:Y:S02]  /*1e40*/  @P2 MOV R13, R4 ;  /* 0x00000004000d2202 */ /* 0x000fe40000000f00 */
[----:B------:R-:W-:Y:S02]  /*1e50*/  @P2 R2UR.BROADCAST UR8, R3 ;  /* 0x00000000030822ca */ /* 0x000fe400008e0000 */
[----:B------:R-:W-:-:S11]  /*1e60*/  @P2 LOP3.LUT R11, R5, 0xffff, RZ, 0xc0, !PT ;  /* 0x0000ffff050b2812 */ /* 0x000fd600078ec0ff */
[----:B------:R-:W-:Y:S01]  /*1e70*/  @UP0 UMOV UR36, UR8 ;  /* 0x0000000800240c82 */ /* 0x000fe20008000000 */
[----:B-1----:R-:W-:Y:S05]  /*1e80*/  @!P0 BRA `(.L_x_33) ;  /* 0x0000000000b88947 */ /* 0x002fea0003800000 */
[----:B------:R-:W4:Y:S01]  /*1e90*/  LDC.64 R4, c[0x0][0xb18] ;  /* 0x0002c600ff047b82 */ /* 0x000f220000000a00 */
[----:B------:R-:W-:-:S07]  /*1ea0*/  ISETP.NE.AND P3, PT, R40, 0x1, PT ;  /* 0x000000012800780c */ /* 0x000fce0003f65270 */
[----:B------:R-:W1:Y:S08]  /*1eb0*/  LDC.64 R6, c[0x0][0xb10] ;  /* 0x0002c400ff067b82 */ /* 0x000e700000000a00 */
[----:B------:R-:W2:Y:S08]  /*1ec0*/  LDC R16, c[0x0][0xb20] ;  /* 0x0002c800ff107b82 */ /* 0x000eb00000000800 */
[----:B------:R-:W3:Y:S01]  /*1ed0*/  LDC R18, c[0x0][0xb0c] ;  /* 0x0002c300ff127b82 */ /* 0x000ee20000000800 */
[----:B----4-:R-:W-:Y:S01]  /*1ee0*/  IMAD.HI.U32 R17, R0, R5, RZ ;  /* 0x0000000500117227 */ /* 0x010fe200078e00ff */
[----:B------:R-:W-:-:S03]  /*1ef0*/  ISETP.NE.AND P0, PT, R4, 0x1, PT ;  /* 0x000000010400780c */ /* 0x000fc60003f05270 */
[----:B------:R-:W-:-:S03]  /*1f00*/  IMAD.HI.U32 R5, R11, R5, RZ ;  /* 0x000000050b057227 */ /* 0x000fc600078e00ff */
[----:B------:R-:W4:Y:S01]  /*1f10*/  LDC.64 R2, c[0x0][0xb28] ;  /* 0x0002ca00ff027b82 */ /* 0x000f220000000a00 */
[----:B-1----:R-:W-:-:S04]  /*1f20*/  IMAD.HI.U32 R20, R9, R6, RZ ;  /* 0x0000000609147227 */ /* 0x002fc800078e00ff */
[----:B------:R-:W-:Y:S01]  /*1f30*/  IMAD.HI.U32 R22, R13, R6, RZ ;  /* 0x000000060d167227 */ /* 0x000fe200078e00ff */
[----:B------:R-:W-:Y:S02]  /*1f40*/  SHF.R.U32.HI R20, RZ, R7, R20 ;  /* 0x00000007ff147219 */ /* 0x000fe40000011614 */
[-C--:B--2---:R-:W-:Y:S02]  /*1f50*/  SHF.R.U32.HI R17, RZ, R16.reuse, R17 ;  /* 0x00000010ff117219 */ /* 0x084fe40000011611 */
[----:B------:R-:W-:Y:S02]  /*1f60*/  SHF.R.U32.HI R16, RZ, R16, R5 ;  /* 0x00000010ff107219 */ /* 0x000fe40000011605 */
[----:B------:R-:W-:Y:S02]  /*1f70*/  SEL R17, R0, R17, !P0 ;  /* 0x0000001100117207 */ /* 0x000fe40004000000 */
[----:B------:R-:W-:Y:S02]  /*1f80*/  SHF.R.U32.HI R22, RZ, R7, R22 ;  /* 0x00000007ff167219 */ /* 0x000fe40000011616 */
[----:B---3--:R-:W-:-:S02]  /*1f90*/  ISETP.NE.AND P1, PT, R18, 0x1, PT ;  /* 0x000000011200780c */ /* 0x008fc40003f25270 */
[----:B------:R-:W-:Y:S02]  /*1fa0*/  SEL R5, R11, R16, !P0 ;  /* 0x000000100b057207 */ /* 0x000fe40004000000 */
[----:B------:R-:W-:Y:S02]  /*1fb0*/  SEL R19, R9, R20, !P1 ;  /* 0x0000001409137207 */ /* 0x000fe40004800000 */
[----:B------:R-:W-:Y:S01]  /*1fc0*/  SEL R7, R13, R22, !P1 ;  /* 0x000000160d077207 */ /* 0x000fe20004800000 */
[----:B----4-:R-:W-:-:S04]  /*1fd0*/  IMAD.HI.U32 R20, R17, R2, RZ ;  /* 0x0000000211147227 */ /* 0x010fc800078e00ff */
[----:B------:R-:W-:Y:S01]  /*1fe0*/  IMAD.HI.U32 R6, R19, R2, RZ ;  /* 0x0000000213067227 */ /* 0x000fe200078e00ff */
[----:B------:R-:W-:-:S04]  /*1ff0*/  @P3 SHF.R.U32.HI R17, RZ, R3, R20 ;  /* 0x00000003ff113219 */ /* 0x000fc80000011614 */
        /* <DEDUP_REMOVED lines=8> */
[----:B------:R-:W-:-:S04]  /*2080*/  @!P0 IMAD.HI.U32 R16, R7, R2, RZ ;  /* 0x0000000207108227 */ /* 0x000fc800078e00ff */
[----:B------:R-:W-:Y:S01]  /*2090*/  IMAD.MOV R2, RZ, RZ, -R6 ;  /* 0x000000ffff027224 */ /* 0x000fe200078e0a06 */
[----:B------:R-:W-:-:S03]  /*20a0*/  @!P0 SHF.R.U32.HI R16, RZ, R3, R16 ;  /* 0x00000003ff108219 */ /* 0x000fc60000011610 */
[----:B------:R-:W-:Y:S01]  /*20b0*/  IMAD R2, R40, R2, R5 ;  /* 0x0000000228027224 */ /* 0x000fe200078e0205 */
[----:B------:R-:W-:Y:S02]  /*20c0*/  @!P0 SEL R3, R7, R16, !P3 ;  /* 0x0000001007038207 */ /* 0x000fe40005800000 */
[----:B------:R-:W-:-:S03]  /*20d0*/  IADD3 R16, PT, PT, -R5, RZ, RZ ;  /* 0x000000ff05107210 */ /* 0x000fc60007ffe1ff */
[--C-:B------:R-:W-:Y:S02]  /*20e0*/  @!P0 IMAD.IADD R6, R6, 0x1, -R3.reuse ;  /* 0x0000000106068824 */ /* 0x100fe400078e0a03 */
[----:B------:R-:W-:Y:S01]  /*20f0*/  @!P0 IMAD R3, R2, R19, R3 ;  /* 0x0000001302038224 */ /* 0x000fe200078e0203 */
[----:B------:R-:W-:Y:S01]  /*2100*/  IADD3 R2, PT, PT, -R7, RZ, RZ ;  /* 0x000000ff07027210 */ /* 0x000fe20007ffe1ff */
[----:B------:R-:W-:Y:S02]  /*2110*/  @!P0 IMAD R5, R40, R6, R7 ;  /* 0x0000000628058224 */ /* 0x000fe400078e0207 */
[----:B------:R-:W-:Y:S02]  /*2120*/  IMAD R11, R4, R16, R11 ;  /* 0x00000010040b7224 */ /* 0x000fe400078e020b */
[----:B------:R-:W-:Y:S02]  /*2130*/  @!P0 IMAD.MOV.U32 R7, RZ, RZ, R3 ;  /* 0x000000ffff078224 */ /* 0x000fe400078e0003 */
[----:B------:R-:W-:-:S02]  /*2140*/  IMAD R2, R18, R2, R13 ;  /* 0x0000000212027224 */ /* 0x000fc400078e020d */
[----:B------:R-:W-:Y:S02]  /*2150*/  IMAD R11, R5, R4, R11 ;  /* 0x00000004050b7224 */ /* 0x000fe400078e020b */
[----:B------:R-:W-:Y:S02]  /*2160*/  IMAD R13, R7, R18, R2 ;  /* 0x00000012070d7224 */ /* 0x000fe400078e0202 */
.L_x_33:
[----:B------:R-:W1:Y:S02]  /*2170*/  LDCU UR8, c[0x0][0xb30] ;  /* 0x00016600ff0877ac */ /* 0x000e640008000800 */
[----:B-1----:R-:W-:-:S09]  /*2180*/  UISETP.NE.AND UP0, UPT, UR8, 0x1, UPT ;  /* 0x000000010800788c */ /* 0x002fd2000bf05270 */
[----:B------:R-:W-:Y:S05]  /*2190*/  BRA.U UP0, `(.L_x_34) ;  /* 0x0000000100407547 */ /* 0x000fea000b800000 */
[----:B------:R-:W1:Y:S08]  /*21a0*/  LDC.64 R4, c[0x0][0xb10] ;  /* 0x0002c400ff047b82 */ /* 0x000e700000000a00 */
[----:B------:R-:W2:Y:S08]  /*21b0*/  LDC.64 R2, c[0x0][0xb18] ;  /* 0x0002c600ff027b82 */ /* 0x000eb00000000a00 */
[----:B------:R-:W3:Y:S08]  /*21c0*/  LDC R6, c[0x0][0xb20] ;  /* 0x0002c800ff067b82 */ /* 0x000ef00000000800 */
[----:B------:R-:W4:Y:S01]  /*21d0*/  LDC R16, c[0x0][0xb0c] ;  /* 0x0002c300ff107b82 */ /* 0x000f220000000800 */
[----:B-1----:R-:W-:-:S05]  /*21e0*/  IMAD.HI.U32 R4, R13, R4, RZ ;  /* 0x000000040d047227 */ /* 0x002fca00078e00ff */
[----:B------:R-:W-:Y:S01]  /*21f0*/  SHF.R.U32.HI R4, RZ, R5, R4 ;  /* 0x00000005ff047219 */ /* 0x000fe20000011604 */
[----:B--2---:R-:W-:Y:S01]  /*2200*/  IMAD.HI.U32 R3, R11, R3, RZ ;  /* 0x000000030b037227 */ /* 0x004fe200078e00ff */
[----:B------:R-:W-:-:S04]  /*2210*/  ISETP.NE.AND P0, PT, R2, 0x1, PT ;  /* 0x000000010200780c */ /* 0x000fc80003f05270 */
[----:B---3--:R-:W-:-:S04]  /*2220*/  SHF.R.U32.HI R6, RZ, R6, R3 ;  /* 0x00000006ff067219 */ /* 0x008fc80000011603 */
[----:B------:R-:W-:Y:S02]  /*2230*/  SEL R3, R11, R6, !P0 ;  /* 0x000000060b037207 */ /* 0x000fe40004000000 */
[----:B----4-:R-:W-:-:S04]  /*2240*/  ISETP.NE.AND P1, PT, R16, 0x1, PT ;  /* 0x000000011000780c */ /* 0x010fc80003f25270 */
[----:B------:R-:W-:-:S05]  /*2250*/  SEL R4, R13, R4, !P1 ;  /* 0x000000040d047207 */ /* 0x000fca0004800000 */
[----:B------:R-:W-:Y:S02]  /*2260*/  IMAD.IADD R5, R3, 0x1, -R4 ;  /* 0x0000000103057824 */ /* 0x000fe400078e0a04 */
[----:B------:R-:W-:Y:S02]  /*2270*/  IMAD.IADD R3, R4, 0x1, -R3 ;  /* 0x0000000104037824 */ /* 0x000fe400078e0a03 */
[----:B------:R-:W-:Y:S02]  /*2280*/  IMAD R13, R5, R16, R13 ;  /* 0x00000010050d7224 */ /* 0x000fe400078e020d */
[----:B------:R-:W-:-:S07]  /*2290*/  IMAD R11, R3, R2, R11 ;  /* 0x00000002030b7224 */ /* 0x000fce00078e020b */
.L_x_34:
[----:B------:R-:W-:Y:S01]  /*22a0*/  VIADD R14, R14, 0x1 ;  /* 0x000000010e0e7836 */ /* 0x000fe20000000000 */
[----:B------:R-:W-:Y:S01]  /*22b0*/  PLOP3.LUT P1, PT, PT, PT, PT, 0x80, 0x8 ;  /* 0x000000000008781c */ /* 0x000fe20003f2f070 */
[----:B------:R-:W-:Y:S02]  /*22c0*/  IMAD.IADD R21, R13, 0x1, R96 ;  /* 0x000000010d157824 */ /* 0x000fe400078e0260 */
[----:B------:R-:W-:Y:S01]  /*22d0*/  IMAD.IADD R20, R11, 0x1, R94 ;  /* 0x000000010b147824 */ /* 0x000fe200078e025e */
[----:B------:R-:W-:-:S04]  /*22e0*/  ISETP.NE.AND P0, PT, R14, 0x2, PT ;  /* 0x000000020e00780c */ /* 0x000fc80003f05270 */
[----:B------:R-:W-:Y:S02]  /*22f0*/  SEL R3, RZ, 0x1, P0 ;  /* 0x00000001ff037807 */ /* 0x000fe40000000000 */
[----:B------:R-:W-:Y:S02]  /*2300*/  SEL R14, R14, RZ, P0 ;  /* 0x000000ff0e0e7207 */ /* 0x000fe40000000000 */
[----:B------:R-:W-:Y:S01]  /*2310*/  LOP3.LUT R12, R12, R3, RZ, 0x3c, !PT ;  /* 0x000000030c0c7212 */ /* 0x000fe200078e3cff */
[----:B------:R-:W-:Y:S06]  /*2320*/  @P2 BRA `(.L_x_35) ;  /* 0xfffffff000982947 */ /* 0x000fec000383ffff */
[----:B------:R-:W-:Y:S01]  /*2330*/  UIADD3 UR4, UPT, UPT, UR4, 0x40, URZ ;  /* 0x0000004004047890 */ /* 0x000fe2000fffe0ff */
[----:B------:R-:W-:-:S03]  /*2340*/  SHF.L.U32 R3, R15, 0x1f, RZ ;  /* 0x0000001f0f037819 */ /* 0x000fc600000006ff */
[----:B------:R-:W-:-:S09]  /*2350*/  ULEA UR5, UR6, UR4, 0x3 ;  /* 0x0000000406057291 */ /* 0x000fd2000f8e18ff */
[----:B------:R-:W1:Y:S02]  /*2360*/  SYNCS.PHASECHK.TRANS64.TRYWAIT P0, [UR5], R3 ;  /* 0x00000003ff0075a7 */ /* 0x000e640008001105 */
[----:B-1----:R-:W-:Y:S05]  /*2370*/  @!P0 BRA `(.L_x_36) ;  /* 0x00000050008c8947 */ /* 0x002fea0003800000 */
.L_x_114:
[----:B------:R-:W-:-:S04]  /*2380*/  UIADD3 UR6, UPT, UPT, UR6, 0x1, URZ ;  /* 0x0000000106067890 */ /* 0x000fc8000fffe0ff */
[----:B------:R-:W-:-:S04]  /*2390*/  UISETP.NE.AND UP0, UPT, UR6, 0x8, UPT ;  /* 0x000000080600788c */ /* 0x000fc8000bf05270 */
[----:B------:R-:W-:Y:S02]  /*23a0*/  USEL UR7, URZ, 0x1, UP0 ;  /* 0x00000001ff077887 */ /* 0x000fe40008000000 */
[----:B------:R-:W-:-:S04]  /*23b0*/  USEL UR6, UR6, URZ, UP0 ;  /* 0x000000ff06067287 */ /* 0x000fc80008000000 */
[----:B------:R-:W-:Y:S01]  /*23c0*/  ULEA UR5, UR6, UR4, 0x3 ;  /* 0x0000000406057291 */ /* 0x000fe2000f8e18ff */
[----:B------:R-:W-:-:S04]  /*23d0*/  LOP3.LUT R2, R15, UR7, RZ, 0x3c, !PT ;  /* 0x000000070f027c12 */ /* 0x000fc8000f8e3cff */
[----:B-1----:R-:W-:-:S04]  /*23e0*/  SHF.L.U32 R3, R2, 0x1f, RZ ;  /* 0x0000001f02037819 */ /* 0x002fc800000006ff */
[----:B------:R-:W1:Y:S02]  /*23f0*/  SYNCS.PHASECHK.TRANS64.TRYWAIT P0, [UR5], R3 ;  /* 0x00000003ff0075a7 */ /* 0x000e640008001105 */
[----:B-1----:R-:W-:Y:S05]  /*2400*/  @!P0 BRA `(.L_x_37) ;  /* 0x0000005000808947 */ /* 0x002fea0003800000 */
.L_x_116:
        /* <DEDUP_REMOVED lines=9> */
.L_x_118:
        /* <DEDUP_REMOVED lines=9> */
.L_x_120:
        /* <DEDUP_REMOVED lines=9> */
.L_x_122:
        /* <DEDUP_REMOVED lines=9> */
.L_x_124:
        /* <DEDUP_REMOVED lines=9> */
.L_x_126:
[----:B------:R-:W-:-:S04]  /*26e0*/  UIADD3 UR6, UPT, UPT, UR6, 0x1, URZ ;  /* 0x0000000106067890 */ /* 0x000fc8000fffe0ff */
[----:B------:R-:W-:-:S04]  /*26f0*/  UISETP.NE.AND UP0, UPT, UR6, 0x8, UPT ;  /* 0x000000080600788c */ /* 0x000fc8000bf05270 */
[----:B------:R-:W-:Y:S02]  /*2700*/  USEL UR5, URZ, 0x1, UP0 ;  /* 0x00000001ff057887 */ /* 0x000fe40008000000 */
[----:B------:R-:W-:-:S04]  /*2710*/  USEL UR6, UR6, URZ, UP0 ;  /* 0x000000ff06067287 */ /* 0x000fc80008000000 */
[----:B------:R-:W-:Y:S01]  /*2720*/  ULEA UR6, UR6, UR4, 0x3 ;  /* 0x0000000406067291 */ /* 0x000fe2000f8e18ff */
[----:B-1----:R-:W-:-:S04]  /*2730*/  LOP3.LUT R3, R2, UR5, RZ, 0x3c, !PT ;  /* 0x0000000502037c12 */ /* 0x002fc8000f8e3cff */
[----:B------:R-:W-:Y:S01]  /*2740*/  SHF.L.U32 R3, R3, 0x1f, RZ ;  /* 0x0000001f03037819 */ /* 0x000fe200000006ff */
[----:B----4-:R-:W-:-:S07]  /*2750*/  IMAD.U32 R0, RZ, RZ, UR6 ;  /* 0x00000006ff007e24 */ /* 0x010fce000f8e00ff */
.L_x_43:
[----:B-1----:R1:W2:Y:S02]  /*2760*/  SYNCS.PHASECHK.TRANS64.TRYWAIT P0, [R0+URZ], R3 ;  /* 0x00000003000075a7 */ /* 0x0022a400080011ff */
[----:B--2---:R-:W-:Y:S05]  /*2770*/  @!P0 NANOSLEEP.SYNCS 0x989680 ;  /* 0x009896800000895d */ /* 0x004fea0003900000 */
[----:B------:R-:W2:Y:S02]  /*2780*/  @!P0 SYNCS.PHASECHK.TRANS64 P0, [R0+URZ], R3 ;  /* 0x00000003000085a7 */ /* 0x000ea400080010ff */
[----:B--2---:R-:W-:Y:S05]  /*2790*/  @P0 EXIT ;  /* 0x000000000000094d */ /* 0x004fea0003800000 */
[----:B------:R-:W-:Y:S05]  /*27a0*/  BRA `(.L_x_43) ;  /* 0xfffffffc00ec7947 */ /* 0x000fea000383ffff */
.L_x_17:
[----:B------:R-:W-:-:S04]  /*27b0*/  UISETP.NE.AND UP1, UPT, UR37, URZ, UPT ;  /* 0x000000ff2500728c */ /* 0x000fc8000bf25270 */
[----:B------:R-:W-:-:S09]  /*27c0*/  UISETP.NE.OR UP1, UPT, UR8, 0x1, UP1 ;  /* 0x000000010800788c */ /* 0x000fd20008f25670 */
[----:B------:R-:W-:Y:S05]  /*27d0*/  BRA.U UP1, `(.L_x_44) ;  /* 0x0000000501487547 */ /* 0x000fea000b800000 */
[----:B------:R-:W-:Y:S01]  /*27e0*/  ISETP.NE.AND P2, PT, R2, RZ, PT ;  /* 0x000000ff0200720c */ /* 0x000fe20003f45270 */
[----:B------:R-:W-:Y:S01]  /*27f0*/  IMAD.MOV.U32 R12, RZ, RZ, 0x1 ;  /* 0x00000001ff0c7424 */ /* 0x000fe200078e00ff */
[----:B------:R-:W-:Y:S02]  /*2800*/  CS2R R10, SRZ ;  /* 0x00000000000a7805 */ /* 0x000fe4000001ff00 */
[----:B------:R-:W-:Y:S01]  /*2810*/  CS2R R8, SRZ ;  /* 0x0000000000087805 */ /* 0x000fe2000001ff00 */
[----:B------:R-:W-:Y:S01]  /*2820*/  UMOV UR4, 0x400 ;  /* 0x0000040000047882 */ /* 0x000fe20000000000 */
[----:B------:R-:W-:Y:S01]  /*2830*/  UMOV UR6, URZ ;  /* 0x000000ff00067c82 */ /* 0x000fe20008000000 */
[----:B------:R-:W-:-:S12]  /*2840*/  ULEA UR37, UR37, UR4, 0x18 ;  /* 0x0000000425257291 */ /* 0x000fd8000f8ec0ff */
.L_x_48:
[----:B------:R-:W-:Y:S02]  /*2850*/  LEA R0, R8, UR37, 0x3 ;  /* 0x0000002508007c11 */ /* 0x000fe4000f8e18ff */
[----:B------:R-:W-:-:S03]  /*2860*/  SHF.L.U32 R5, R9, 0x1f, RZ ;  /* 0x0000001f09057819 */ /* 0x000fc600000006ff */
[----:B------:R-:W-:Y:S01]  /*2870*/  VIADD R4, R0, 0x120 ;  /* 0x0000012000047836 */ /* 0x000fe20000000000 */
[----:B------:R-:W1:Y:S02]  /*2880*/  SYNCS.PHASECHK.TRANS64.TRYWAIT P0, [R0+URZ+0x110], R5 ;  /* 0x00011005000075a7 */ /* 0x000e6400080011ff */
[----:B-1----:R-:W-:Y:S05]  /*2890*/  @!P0 BRA `(.L_x_45) ;  /* 0x0000004c00ec8947 */ /* 0x002fea0003800000 */
.L_x_127:
[----:B------:R-:W-:Y:S01]  /*28a0*/  ULEA UR5, UR6, UR37, 0x3 ;  /* 0x0000002506057291 */ /* 0x000fe2000f8e18ff */
[----:B------:R-:W-:Y:S02]  /*28b0*/  PRMT R4, RZ, 0x654, R4 ;  /* 0x00000654ff047816 */ /* 0x000fe40000000004 */
[----:B-1----:R-:W-:Y:S01]  /*28c0*/  SHF.L.U32 R5, R12, 0x1f, RZ ;  /* 0x0000001f0c057819 */ /* 0x002fe200000006ff */
[----:B------:R-:W-:Y:S01]  /*28d0*/  UIADD3 UR4, UPT, UPT, UR5, 0xb0, URZ ;  /* 0x000000b005047890 */ /* 0x000fe2000fffe0ff */
[----:B------:R1:W-:Y:S05]  /*28e0*/  SYNCS.ARRIVE.TRANS64.RED.A1T0 RZ, [R4+URZ], RZ ;  /* 0x000000ff04ff79a7 */ /* 0x0003ea00081004ff */
[----:B------:R-:W-:Y:S01]  /*28f0*/  IMAD.U32 R7, RZ, RZ, UR4 ;  /* 0x00000004ff077e24 */ /* 0x000fe2000f8e00ff */
[----:B------:R-:W2:Y:S04]  /*2900*/  SYNCS.PHASECHK.TRANS64.TRYWAIT P0, [UR5+0xc0], R5 ;  /* 0x0000c005ff0075a7 */ /* 0x000ea80008001105 */
[----:B------:R-:W-:Y:S01]  /*2910*/  PRMT R6, R2, 0x654, R7 ;  /* 0x0000065402067816 */ /* 0x000fe20000000007 */
[----:B-1----:R-:W-:Y:S01]  /*2920*/  @!P2 IMAD.MOV.U32 R4, RZ, RZ, 0x10 ;  /* 0x00000010ff04a424 */ /* 0x002fe200078e00ff */
[----:B--2---:R-:W-:Y:S06]  /*2930*/  @!P0 BRA `(.L_x_46) ;  /* 0x0000004c00d88947 */ /* 0x004fec0003800000 */
.L_x_129:
[----:B------:R-:W-:Y:S01]  /*2940*/  ULEA UR4, UR6, UR37, 0x4 ;  /* 0x0000002506047291 */ /* 0x000fe2000f8e20ff */
[----:B------:R-:W-:Y:S01]  /*2950*/  SEL R3, R6, R3, !P2 ;  /* 0x0000000306037207 */ /* 0x000fe20005000000 */
[----:B------:R-:W-:Y:S01]  /*2960*/  UIADD3 UR5, UPT, UPT, UR5, 0xb0, URZ ;  /* 0x000000b005057890 */ /* 0x000fe2000fffe0ff */
[----:B-1----:R-:W-:Y:S01]  /*2970*/  LEA R0, R11, UR37, 0x3 ;  /* 0x000000250b007c11 */ /* 0x002fe2000f8e18ff */
[----:B------:R-:W-:Y:S01]  /*2980*/  UIADD3 UR4, UPT, UPT, UR4, 0x140, URZ ;  /* 0x0000014004047890 */ /* 0x000fe2000fffe0ff */
[----:B------:R-:W-:Y:S01]  /*2990*/  SHF.L.U32 R5, R10, 0x1f, RZ ;  /* 0x0000001f0a057819 */ /* 0x000fe200000006ff */
[----:B------:R1:W-:Y:S01]  /*29a0*/  @!P2 SYNCS.ARRIVE.TRANS64.RED RZ, [R3+URZ], R4 ;  /* 0x0000000403ffa9a7 */ /* 0x0003e200080004ff */
[----:B------:R-:W-:Y:S01]  /*29b0*/  UIADD3 UR6, UPT, UPT, UR6, 0x1, URZ ;  /* 0x0000000106067890 */ /* 0x000fe2000fffe0ff */
[----:B------:R-:W-:-:S03]  /*29c0*/  VIADD R8, R8, 0x1 ;  /* 0x0000000108087836 */ /* 0x000fc60000000000 */
[----:B------:R-:W-:Y:S02]  /*29d0*/  UISETP.NE.AND UP0, UPT, UR6, 0x2, UPT ;  /* 0x000000020600788c */ /* 0x000fe4000bf05270 */
[----:B------:R-:W-:Y:S06]  /*29e0*/  UGETNEXTWORKID.BROADCAST [UR4], [UR5] ;  /* 0x00000000040073ca */ /* 0x000fec0008000100 */
[----:B------:R-:W-:Y:S01]  /*29f0*/  USEL UR4, URZ, 0x1, UP0 ;  /* 0x00000001ff047887 */ /* 0x000fe20008000000 */
[----:B------:R-:W-:Y:S01]  /*2a00*/  ISETP.NE.AND P0, PT, R8, 0x2, PT ;  /* 0x000000020800780c */ /* 0x000fe20003f05270 */
[----:B------:R-:W-:Y:S01]  /*2a10*/  USEL UR6, UR6, URZ, UP0 ;  /* 0x000000ff06067287 */ /* 0x000fe20008000000 */
[----:B------:R-:W2:Y:S03]  /*2a20*/  SYNCS.PHASECHK.TRANS64.TRYWAIT P1, [R0+URZ+0xb0], R5 ;  /* 0x0000b005000075a7 */ /* 0x000ea600080211ff */
[----:B------:R-:W-:Y:S01]  /*2a30*/  LOP3.LUT R12, R12, UR4, RZ, 0x3c, !PT ;  /* 0x000000040c0c7c12 */ /* 0x000fe2000f8e3cff */
[----:B-12---:R-:W-:Y:S07]  /*2a40*/  @!P1 BRA `(.L_x_47) ;  /* 0x0000004c00ac9947 */ /* 0x006fee0003800000 */
.L_x_130:
[C---:B------:R-:W-:Y:S01]  /*2a50*/  LEA R4, R11.reuse, UR37, 0x4 ;  /* 0x000000250b047c11 */ /* 0x040fe2000f8e20ff */
[----:B-1----:R-:W-:Y:S01]  /*2a60*/  VIADD R0, R0, 0xc0 ;  /* 0x000000c000007836 */ /* 0x002fe20000000000 */
[----:B------:R-:W-:Y:S01]  /*2a70*/  SEL R8, R8, RZ, P0 ;  /* 0x000000ff08087207 */ /* 0x000fe20000000000 */
[----:B------:R-:W-:-:S03]  /*2a80*/  VIADD R11, R11, 0x1 ;  /* 0x000000010b0b7836 */ /* 0x000fc60000000000 */
[----:B------:R-:W1:Y:S01]  /*2a90*/  LDS.128 R4, [R4+0x140] ;  /* 0x0001400004047984 */ /* 0x000e620000000c00 */
[----:B------:R-:W-:Y:S02]  /*2aa0*/  PRMT R0, RZ, 0x654, R0 ;  /* 0x00000654ff007816 */ /* 0x000fe40000000000 */
[C---:B------:R-:W-:Y:S01]  /*2ab0*/  ISETP.NE.AND P1, PT, R11.reuse, 0x2, PT ;  /* 0x000000020b00780c */ /* 0x040fe20003f25270 */
[----:B------:R-:W-:Y:S01]  /*2ac0*/  @!PT LDS RZ, [RZ] ;  /* 0x00000000fffff984 */ /* 0x000fe20000000800 */
[----:B------:R-:W-:Y:S01]  /*2ad0*/  @!PT LDS RZ, [RZ] ;  /* 0x00000000fffff984 */ /* 0x000fe20000000800 */
[----:B------:R-:W-:Y:S01]  /*2ae0*/  @!PT LDS RZ, [RZ] ;  /* 0x00000000fffff984 */ /* 0x000fe20000000800 */
[----:B------:R-:W-:Y:S01]  /*2af0*/  @!PT LDS RZ, [RZ] ;  /* 0x00000000fffff984 */ /* 0x000fe20000000800 */
[----:B------:R2:W-:Y:S06]  /*2b00*/  MEMBAR.ALL.CTA ;  /* 0x0000000000007992 */ /* 0x0005ec0000008000 */
[----:B--2---:R-:W2:Y:S01]  /*2b10*/  FENCE.VIEW.ASYNC.S ;  /* 0x00000000000073c6 */ /* 0x004ea20000000000 */
[----:B------:R-:W-:Y:S01]  /*2b20*/  SEL R11, R11, RZ, P1 ;  /* 0x000000ff0b0b7207 */ /* 0x000fe20000800000 */
[----:B--2---:R2:W-:Y:S01]  /*2b30*/  SYNCS.ARRIVE.TRANS64.RED.A1T0 RZ, [R0+URZ], RZ ;  /* 0x000000ff00ff79a7 */ /* 0x0045e200081004ff */
[----:B-1----:R-:W-:-:S02]  /*2b40*/  LOP3.LUT P3, RZ, R6, 0x1, RZ, 0xc0, !PT ;  /* 0x0000000106ff7812 */ /* 0x002fc4000786c0ff */
[----:B------:R-:W-:-:S04]  /*2b50*/  SEL R5, RZ, 0x1, P1 ;  /* 0x00000001ff057807 */ /* 0x000fc80000800000 */
[----:B------:R-:W-:Y:S02]  /*2b60*/  LOP3.LUT R10, R10, R5, RZ, 0x3c, !PT ;  /* 0x000000050a0a7212 */ /* 0x000fe400078e3cff */
[----:B--2---:R-:W-:-:S04]  /*2b70*/  SEL R0, RZ, 0x1, P0 ;  /* 0x00000001ff007807 */ /* 0x004fc80000000000 */
[----:B------:R-:W-:Y:S01]  /*2b80*/  LOP3.LUT R9, R9, R0, RZ, 0x3c, !PT ;  /* 0x0000000009097212 */ /* 0x000fe200078e3cff */
[----:B------:R-:W-:Y:S06]  /*2b90*/  @P3 BRA `(.L_x_48) ;  /* 0xfffffffc002c3947 */ /* 0x000fec000383ffff */
[----:B------:R-:W-:Y:S01]  /*2ba0*/  ULEA UR5, UR6, UR37, 0x3 ;  /* 0x0000002506057291 */ /* 0x000fe2000f8e18ff */
[----:B------:R-:W-:-:S08]  /*2bb0*/  SHF.L.U32 R3, R12, 0x1f, RZ ;  /* 0x0000001f0c037819 */ /* 0x000fd000000006ff */
[----:B------:R-:W1:Y:S02]  /*2bc0*/  SYNCS.PHASECHK.TRANS64 P0, [UR5+0xc0], R3 ;  /* 0x0000c003ff0075a7 */ /* 0x000e640008001005 */
[----:B-1----:R-:W-:Y:S05]  /*2bd0*/  @P0 BRA `(.L_x_49) ;  /* 0x0000000000080947 */ /* 0x002fea0003800000 */
[----:B------:R-:W1:Y:S02]  /*2be0*/  SYNCS.PHASECHK.TRANS64.TRYWAIT P0, [UR5+0xc0], R3 ;  /* 0x0000c003ff0075a7 */ /* 0x000e640008001105 */
[----:B-1----:R-:W-:Y:S05]  /*2bf0*/  @!P0 BRA `(.L_x_50) ;  /* 0x0000004c00548947 */ /* 0x002fea0003800000 */
.L_x_49:
[----:B------:R-:W-:-:S04]  /*2c00*/  UIADD3 UR4, UPT, UPT, UR6, 0x1, URZ ;  /* 0x0000000106047890 */ /* 0x000fc8000fffe0ff */
[----:B------:R-:W-:-:S04]  /*2c10*/  UISETP.NE.AND UP0, UPT, UR4, 0x2, UPT ;  /* 0x000000020400788c */ /* 0x000fc8000bf05270 */
[----:B------:R-:W-:Y:S02]  /*2c20*/  USEL UR7, URZ, 0x1, UP0 ;  /* 0x00000001ff077887 */ /* 0x000fe40008000000 */
[----:B------:R-:W-:-:S04]  /*2c30*/  USEL UR4, UR4, URZ, UP0 ;  /* 0x000000ff04047287 */ /* 0x000fc80008000000 */
[----:B------:R-:W-:Y:S01]  /*2c40*/  ULEA UR4, UR4, UR37, 0x3 ;  /* 0x0000002504047291 */ /* 0x000fe2000f8e18ff */
[----:B-1----:R-:W-:-:S04]  /*2c50*/  LOP3.LUT R3, R12, UR7, RZ, 0x3c, !PT ;  /* 0x000000070c037c12 */ /* 0x002fc8000f8e3cff */
[----:B------:R-:W-:-:S04]  /*2c60*/  SHF.L.U32 R0, R3, 0x1f, RZ ;  /* 0x0000001f03007819 */ /* 0x000fc800000006ff */
[----:B------:R-:W1:Y:S02]  /*2c70*/  SYNCS.PHASECHK.TRANS64 P0, [UR4+0xc0], R0 ;  /* 0x0000c000ff0075a7 */ /* 0x000e640008001004 */
[----:B-1----:R-:W-:Y:S05]  /*2c80*/  @P0 EXIT ;  /* 0x000000000000094d */ /* 0x002fea0003800000 */
[----:B------:R-:W-:Y:S02]  /*2c90*/  SHF.L.U32 R3, R3, 0x1f, RZ ;  /* 0x0000001f03037819 */ /* 0x000fe400000006ff */
[----:B------:R-:W-:-:S07]  /*2ca0*/  MOV R0, UR4 ;  /* 0x0000000400007c02 */ /* 0x000fce0008000f00 */
.L_x_51:
[----:B-1----:R1:W2:Y:S02]  /*2cb0*/  SYNCS.PHASECHK.TRANS64.TRYWAIT P0, [R0+URZ+0xc0], R3 ;  /* 0x0000c003000075a7 */ /* 0x0022a400080011ff */
[----:B--2---:R-:W-:Y:S05]  /*2cc0*/  @!P0 NANOSLEEP.SYNCS 0x989680 ;  /* 0x009896800000895d */ /* 0x004fea0003900000 */
[----:B------:R-:W2:Y:S02]  /*2cd0*/  @!P0 SYNCS.PHASECHK.TRANS64 P0, [R0+URZ+0xc0], R3 ;  /* 0x0000c003000085a7 */ /* 0x000ea400080010ff */
[----:B--2---:R-:W-:Y:S05]  /*2ce0*/  @P0 EXIT ;  /* 0x000000000000094d */ /* 0x004fea0003800000 */
[----:B------:R-:W-:Y:S05]  /*2cf0*/  BRA `(.L_x_51) ;  /* 0xfffffffc00ec7947 */ /* 0x000fea000383ffff */
.L_x_44:
[----:B------:R-:W-:-:S09]  /*2d00*/  UISETP.NE.AND UP1, UPT, UR8, URZ, UPT ;  /* 0x000000ff0800728c */ /* 0x000fd2000bf25270 */
[----:B------:R-:W-:Y:S05]  /*2d10*/  BRA.U UP1, `(.L_x_52) ;  /* 0x0000000d01c87547 */ /* 0x000fea000b800000 */
[----:B------:R-:W-:Y:S01]  /*2d20*/  UMOV UR4, 0x40 ;  /* 0x0000004000047882 */ /* 0x000fe20000000000 */
[----:B------:R-:W-:Y:S01]  /*2d30*/  NOP ;  /* 0x0000000000007918 */ /* 0x000fe20000000000 */
[----:B------:R-:W-:Y:S01]  /*2d40*/  ULEA UR4, UR37, UR4, 0x18 ;  /* 0x0000000425047291 */ /* 0x000fe2000f8ec0ff */
[----:B------:R-:W-:Y:S02]  /*2d50*/  UMOV UR5, 0x400 ;  /* 0x0000040000057882 */ /* 0x000fe40000000000 */
[----:B------:R-:W-:-:S06]  /*2d60*/  ULEA UR37, UR37, UR5, 0x18 ;  /* 0x0000000525257291 */ /* 0x000fcc000f8ec0ff */
[----:B------:R-:W1:Y:S02]  /*2d70*/  LDS.U8 R0, [UR4+0x1c] ;  /* 0x00001c04ff007984 */ /* 0x000e640008000000 */
[----:B-1----:R-:W-:-:S13]  /*2d80*/  ISETP.NE.AND P0, PT, R0, RZ, PT ;  /* 0x000000ff0000720c */ /* 0x002fda0003f05270 */
[----:B------:R-:W-:Y:S05]  /*2d90*/  @P0 BRA `(.L_x_53) ;  /* 0x0000000000580947 */ /* 0x000fea0003800000 */
[----:B------:R-:W-:-:S13]  /*2da0*/  ELECT P0, URZ, PT ;  /* 0x0000000000ff782f */ /* 0x000fda0003800000 */
[----:B------:R-:W-:Y:S05]  /*2db0*/  @!P0 BRA `(.L_x_54) ;  /* 0x0000000000608947 */ /* 0x000fea0003800000 */
[----:B------:R-:W-:Y:S01]  /*2dc0*/  UMOV UR5, 0x10 ;  /* 0x0000001000057882 */ /* 0x000fe20000000000 */
[----:B------:R-:W-:Y:S01]  /*2dd0*/  HFMA2 R0, -RZ, RZ, 0, 5.9604644775390625e-08 ;  /* 0x00000001ff007431 */ /* 0x000fe200000001ff */
[----:B------:R-:W-:-:S03]  /*2de0*/  MOV R2, 0xffff ;  /* 0x0000ffff00027802 */ /* 0x000fc60000000f00 */
[----:B------:R-:W-:Y:S04]  /*2df0*/  DEPBAR.LE SB1, 0x36 ;  /* 0x00009d800000791a */ /* 0x000fe80000000000 */
[----:B------:R-:W1:Y:S02]  /*2e00*/  UTCATOMSWS.FIND_AND_SET.ALIGN UP0, UR5, UR5 ;  /* 0x00000005000575e3 */ /* 0x000e640008000800 */
[----:B-1----:R-:W-:Y:S01]  /*2e10*/  MOV R3, UR5 ;  /* 0x0000000500037c02 */ /* 0x002fe20008000f00 */
[----:B------:R-:W-:Y:S06]  /*2e20*/  BRA.U UP0, `(.L_x_55) ;  /* 0x0000000100187547 */ /* 0x000fec000b800000 */
.L_x_56:
[----:B------:R-:W-:Y:S05]  /*2e30*/  NANOSLEEP 0x64 ;  /* 0x000000640000795d */ /* 0x000fea0003800000 */
[----:B------:R-:W-:-:S05]  /*2e40*/  UMOV UR5, 0x10 ;  /* 0x0000001000057882 */ /* 0x000fca0000000000 */
[----:B------:R-:W-:Y:S04]  /*2e50*/  DEPBAR.LE SB1, 0x36 ;  /* 0x00009d800000791a */ /* 0x000fe80000000000 */
[----:B------:R-:W1:Y:S02]  /*2e60*/  UTCATOMSWS.FIND_AND_SET.ALIGN UP0, UR5, UR5 ;  /* 0x00000005000575e3 */ /* 0x000e640008000800 */
[----:B-1----:R-:W-:Y:S01]  /*2e70*/  MOV R3, UR5 ;  /* 0x0000000500037c02 */ /* 0x002fe20008000f00 */
[----:B------:R-:W-:Y:S05]  /*2e80*/  BRA.U !UP0, `(.L_x_56) ;  /* 0xfffffffd08e87547 */ /* 0x000fea000b83ffff */
.L_x_55:
[-C--:B------:R-:W-:Y:S02]  /*2e90*/  SHF.L.U32 R2, R2, R3.reuse, RZ ;  /* 0x0000000302027219 */ /* 0x080fe400000006ff */
[----:B------:R-:W-:Y:S01]  /*2ea0*/  SHF.L.U32 R0, R0, R3, RZ ;  /* 0x0000000300007219 */ /* 0x000fe200000006ff */
[----:B------:R-:W-:Y:S02]  /*2eb0*/  IMAD.SHL.U32 R3, R3, 0x20, RZ ;  /* 0x0000002003037824 */ /* 0x000fe400078e00ff */
[----:B------:R1:W-:Y:S04]  /*2ec0*/  ATOMS.OR RZ, [UR4+0x14], R2 ;  /* 0x00001402ffff798c */ /* 0x0003e8000b000004 */
[----:B------:R1:W-:Y:S04]  /*2ed0*/  ATOMS.OR RZ, [UR4+0x18], R0 ;  /* 0x00001800ffff798c */ /* 0x0003e8000b000004 */
[----:B------:R1:W-:Y:S01]  /*2ee0*/  STS [UR37+0x160], R3 ;  /* 0x00016003ff007988 */ /* 0x0003e20008000825 */
[----:B------:R-:W-:Y:S05]  /*2ef0*/  BRA `(.L_x_54) ;  /* 0x0000000000107947 */ /* 0x000fea0003800000 */
.L_x_53:
[----:B------:R-:W-:Y:S02]  /*2f00*/  MOV R0, 0xffffffff ;  /* 0xffffffff00007802 */ /* 0x000fe40000000f00 */
[----:B------:R-:W-:-:S03]  /*2f10*/  MOV R2, 0x2f40 ;  /* 0x00002f4000027802 */ /* 0x000fc60000000f00 */
[----:B------:R1:W-:Y:S04]  /*2f20*/  STS [UR37+0x160], R0 ;  /* 0x00016000ff007988 */ /* 0x0003e80008000825 */
[----:B-1-3-5:R-:W-:Y:S05]  /*2f30*/  CALL.REL.NOINC `($__internal_1_$__cuda_sm10x_tcgen05_guardrail_trap_phase_invalid_during_alloc) ;  /* 0x0000005000107944 */ /* 0x02afea0003c00000 */
.L_x_54:
[----:B------:R-:W-:Y:S05]  /*2f40*/  WARPSYNC.ALL ;  /* 0x0000000000007948 */ /* 0x000fea0003800000 */
[----:B------:R-:W2:Y:S01]  /*2f50*/  S2UR UR5, SR_CgaCtaId ;  /* 0x00000000000579c3 */ /* 0x000ea20000008800 */
[----:B------:R-:W-:Y:S01]  /*2f60*/  UMOV UR4, 0x400 ;  /* 0x0000040000047882 */ /* 0x000fe20000000000 */
[----:B------:R-:W-:-:S06]  /*2f70*/  NOP ;  /* 0x0000000000007918 */ /* 0x000fcc0000000000 */
[----:B------:R-:W-:Y:S06]  /*2f80*/  BAR.ARV 0x6, 0xa0 ;  /* 0x0182800000007b1d */ /* 0x000fec0000002000 */
[----:B------:R-:W4:Y:S01]  /*2f90*/  LDCU UR7, c[0x0][0x38c] ;  /* 0x00007180ff0777ac */ /* 0x000f220008000800 */
[----:B------:R-:W-:Y:S01]  /*2fa0*/  IMAD.MOV.U32 R11, RZ, RZ, 0x1 ;  /* 0x00000001ff0b7424 */ /* 0x000fe200078e00ff */
[----:B------:R-:W-:Y:S01]  /*2fb0*/  CS2R R8, SRZ ;  /* 0x0000000000087805 */ /* 0x000fe2000001ff00 */
[----:B------:R-:W-:Y:S01]  /*2fc0*/  IMAD.MOV.U32 R10, RZ, RZ, RZ ;  /* 0x000000ffff0a7224 */ /* 0x000fe200078e00ff */
[----:B------:R-:W3:Y:S01]  /*2fd0*/  LDCU UR6, c[0x0][0x38c] ;  /* 0x00007180ff0677ac */ /* 0x000ee20008000800 */
[----:B------:R-:W-:Y:S01]  /*2fe0*/  UMOV UR14, URZ ;  /* 0x000000ff000e7c82 */ /* 0x000fe20008000000 */
[----:B------:R-:W-:Y:S01]  /*2ff0*/  UMOV UR13, URZ ;  /* 0x000000ff000d7c82 */ /* 0x000fe20008000000 */
[----:B--2---:R-:W-:Y:S01]  /*3000*/  ULEA UR5, UR5, UR4, 0x18 ;  /* 0x0000000405057291 */ /* 0x004fe2000f8ec0ff */
[----:B------:R-:W-:Y:S01]  /*3010*/  UMOV UR24, 0x0 ;  /* 0x0000000000187882 */ /* 0x000fe20000000000 */
[----:B------:R-:W-:-:S02]  /*3020*/  UMOV UR25, 0x4210090 ;  /* 0x0421009000197882 */ /* 0x000fc40000000000 */
[----:B------:R-:W-:Y:S02]  /*3030*/  UIADD3 UR10, UPT, UPT, UR5, 0x4400, URZ ;  /* 0x00004400050a7890 */ /* 0x000fe4000fffe0ff */
[----:B------:R-:W-:Y:S02]  /*3040*/  UIADD3 UR15, UPT, UPT, UR5, 0x14400, URZ ;  /* 0x00014400050f7890 */ /* 0x000fe4000fffe0ff */
[----:B----4-:R-:W-:Y:S01]  /*3050*/  UIADD3 UR7, UPT, UPT, UR7, 0x7f, URZ ;  /* 0x0000007f07077890 */ /* 0x010fe2000fffe0ff */
[----:B-1----:R-:W1:Y:S01]  /*3060*/  LDS R0, [UR5+0x160] ;  /* 0x00016005ff007984 */ /* 0x002e620008000800 */
[----:B------:R-:W-:Y:S02]  /*3070*/  USHF.R.U32.HI UR10, URZ, 0x4, UR10 ;  /* 0x00000004ff0a7899 */ /* 0x000fe4000801160a */
[----:B------:R-:W-:Y:S02]  /*3080*/  USHF.R.S32.HI UR4, URZ, 0x1f, UR7 ;  /* 0x0000001fff047899 */ /* 0x000fe40008011407 */
[----:B------:R-:W-:-:S02]  /*3090*/  USHF.R.U32.HI UR15, URZ, 0x4, UR15 ;  /* 0x00000004ff0f7899 */ /* 0x000fc4000801160f */
[----:B------:R-:W-:Y:S02]  /*30a0*/  ULEA.HI UR4, UR4, UR7, URZ, 0x7 ;  /* 0x0000000704047291 */ /* 0x000fe4000f8f38ff */
[----:B------:R-:W-:Y:S02]  /*30b0*/  ULOP3.LUT UR10, UR10, 0x3fff, URZ, 0xc0, !UPT ;  /* 0x00003fff0a0a7892 */ /* 0x000fe4000f8ec0ff */
[----:B------:R-:W-:Y:S01]  /*30c0*/  USHF.R.S32.HI UR4, URZ, 0x7, UR4 ;  /* 0x00000007ff047899 */ /* 0x000fe20008011404 */
[----:B------:R-:W-:Y:S01]  /*30d0*/  UMOV UR22, 0x0 ;  /* 0x0000000000167882 */ /* 0x000fe20000000000 */
[----:B------:R-:W-:Y:S02]  /*30e0*/  UMOV UR23, 0x4210090 ;  /* 0x0421009000177882 */ /* 0x000fe40000000000 */
[----:B------:R-:W-:Y:S02]  /*30f0*/  UISETP.LT.AND UP0, UPT, UR4, 0x1, UPT ;  /* 0x000000010400788c */ /* 0x000fe4000bf01270 */
[----:B------:R-:W-:-:S02]  /*3100*/  ULOP3.LUT UR15, UR15, 0x3fff, URZ, 0xc0, !UPT ;  /* 0x00003fff0f0f7892 */ /* 0x000fc4000f8ec0ff */
[----:B------:R-:W-:Y:S02]  /*3110*/  USEL UR9, UR4, 0x1, !UP0 ;  /* 0x0000000104097887 */ /* 0x000fe4000c000000 */
[----:B------:R-:W-:Y:S02]  /*3120*/  ULOP3.LUT UR10, UR10, 0x10000, URZ, 0xfc, !UPT ;  /* 0x000100000a0a7892 */ /* 0x000fe4000f8efcff */
[----:B------:R-:W-:Y:S02]  /*3130*/  UIADD3 UR9, UPT, UPT, -UR9, URZ, URZ ;  /* 0x000000ff09097290 */ /* 0x000fe4000fffe1ff */
[----:B---3--:R-:W-:Y:S01]  /*3140*/  UISETP.GE.AND UP3, UPT, UR6, 0x1, UPT ;  /* 0x000000010600788c */ /* 0x008fe2000bf66270 */
[----:B------:R-:W-:Y:S01]  /*3150*/  UMOV UR20, 0x0 ;  /* 0x0000000000147882 */ /* 0x000fe20000000000 */
[----:B------:R-:W-:Y:S01]  /*3160*/  UMOV UR21, 0x4210090 ;  /* 0x0421009000157882 */ /* 0x000fe20000000000 */
[----:B------:R-:W-:Y:S01]  /*3170*/  UMOV UR18, 0x0 ;  /* 0x0000000000127882 */ /* 0x000fe20000000000 */
[----:B------:R-:W-:Y:S01]  /*3180*/  UMOV UR19, 0x4210090 ;  /* 0x0421009000137882 */ /* 0x000fe20000000000 */
[----:B-1----:R-:W-:-:S15]  /*3190*/  R2UR UR16, R0 ;  /* 0x00000000001072ca */ /* 0x002fde00000e0000 */
.L_x_63:
[----:B------:R-:W-:Y:S02]  /*31a0*/  LEA R0, R10, UR5, 0x3 ;  /* 0x000000050a007c11 */ /* 0x000fe4000f8e18ff */
[----:B------:R-:W-:Y:S02]  /*31b0*/  SHF.L.U32 R5, R9, 0x1f, RZ ;  /* 0x0000001f09057819 */ /* 0x000fe400000006ff */
[----:B------:R-:W-:Y:S01]  /*31c0*/  PLOP3.LUT P0, PT, PT, PT, UP3, 0x80, 0x8 ;  /* 0x000000000008781c */ /* 0x000fe20003f0f038 */
[----:B------:R-:W-:Y:S01]  /*31d0*/  VIADD R3, R0, 0xc0 ;  /* 0x000000c000037836 */ /* 0x000fe20000000000 */
[----:B-1----:R-:W1:Y:S02]  /*31e0*/  SYNCS.PHASECHK.TRANS64.TRYWAIT P1, [R0+URZ+0xb0], R5 ;  /* 0x0000b005000075a7 */ /* 0x002e6400080211ff */
[----:B-1-3--:R-:W-:Y:S09]  /*31f0*/  @!P1 BRA `(.L_x_57) ;  /* 0x0000004400ec9947 */ /* 0x00aff20003800000 */
.L_x_132:
[----:B------:R-:W-:Y:S01]  /*3200*/  LEA R4, R10, UR5, 0x4 ;  /* 0x000000050a047c11 */ /* 0x000fe2000f8e20ff */
[----:B------:R-:W-:Y:S01]  /*3210*/  @UP3 ULEA UR6, UR13, UR5, 0x3 ;  /* 0x000000050d063291 */ /* 0x000fe2000f8e18ff */
[----:B------:R-:W-:Y:S01]  /*3220*/  PLOP3.LUT P2, PT, PT, PT, PT, 0x80, 0x8 ;  /* 0x000000000008781c */ /* 0x000fe20003f4f070 */
[----:B------:R-:W-:Y:S01]  /*3230*/  ULEA UR7, UR14, UR5, 0x3 ;  /* 0x000000050e077291 */ /* 0x000fe2000f8e18ff */
[----:B------:R-:W-:Y:S02]  /*3240*/  PRMT R3, RZ, 0x654, R3 ;  /* 0x00000654ff037816 */ /* 0x000fe40000000003 */
[----:B-1----:R-:W1:Y:S01]  /*3250*/  LDS.128 R4, [R4+0x140] ;  /* 0x0001400004047984 */ /* 0x002e620000000c00 */
[----:B------:R-:W-:Y:S02]  /*3260*/  @P0 SHF.L.U32 R2, R8, 0x1f, RZ ;  /* 0x0000001f08020819 */ /* 0x000fe400000006ff */
[----:B------:R-:W-:Y:S01]  /*3270*/  SHF.L.U32 R0, R11, 0x1f, RZ ;  /* 0x0000001f0b007819 */ /* 0x000fe200000006ff */
[----:B------:R-:W-:Y:S01]  /*3280*/  @!PT LDS RZ, [RZ] ;  /* 0x00000000fffff984 */ /* 0x000fe20000000800 */
[----:B------:R-:W-:Y:S01]  /*3290*/  @!PT LDS RZ, [RZ] ;  /* 0x00000000fffff984 */ /* 0x000fe20000000800 */
[----:B------:R-:W-:Y:S01]  /*32a0*/  @!PT LDS RZ, [RZ] ;  /* 0x00000000fffff984 */ /* 0x000fe20000000800 */
[----:B------:R-:W-:Y:S01]  /*32b0*/  @!PT LDS RZ, [RZ] ;  /* 0x00000000fffff984 */ /* 0x000fe20000000800 */
[----:B------:R2:W-:Y:S06]  /*32c0*/  MEMBAR.ALL.CTA ;  /* 0x0000000000007992 */ /* 0x0005ec0000008000 */
[----:B--2---:R-:W2:Y:S02]  /*32d0*/  FENCE.VIEW.ASYNC.S ;  /* 0x00000000000073c6 */ /* 0x004ea40000000000 */
[----:B--2---:R2:W-:Y:S01]  /*32e0*/  SYNCS.ARRIVE.TRANS64.RED.A1T0 RZ, [R3+URZ], RZ ;  /* 0x000000ff03ff79a7 */ /* 0x0045e200081004ff */
[----:B------:R2:W3:Y:S01]  /*32f0*/  @P0 SYNCS.PHASECHK.TRANS64.TRYWAIT P2, [UR6], R2 ;  /* 0x00000002ff0005a7 */ /* 0x0004e20008041106 */
[----:B------:R-:W-:Y:S01]  /*3300*/  ULEA.HI UR6, UR14, UR14, URZ, 0x1 ;  /* 0x0000000e0e067291 */ /* 0x000fe2000f8f08ff */
[----:B-1----:R-:W-:-:S03]  /*3310*/  LOP3.LUT P1, RZ, R6, 0x1, RZ, 0xc0, !PT ;  /* 0x0000000106ff7812 */ /* 0x002fc6000782c0ff */
[----:B------:R-:W-:Y:S02]  /*3320*/  USHF.L.U32 UR8, UR6, 0x6, URZ ;  /* 0x0000000606087899 */ /* 0x000fe400080006ff */
[----:B------:R-:W-:Y:S02]  /*3330*/  ULOP3.LUT UR6, UR6, 0xffe, URZ, 0xc0, !UPT ;  /* 0x00000ffe06067892 */ /* 0x000fe4000f8ec0ff */
[----:B------:R-:W-:Y:S02]  /*3340*/  ULOP3.LUT UR8, UR8, 0xffffff80, URZ, 0xc0, !UPT ;  /* 0xffffff8008087892 */ /* 0x000fe4000f8ec0ff */
[----:B------:R-:W-:Y:S02]  /*3350*/  UIADD3 UR6, UPT, UPT, -UR6, UR14, URZ ;  /* 0x0000000e06067290 */ /* 0x000fe4000fffe1ff */
[----:B------:R-:W-:Y:S01]  /*3360*/  UIADD3 UR8, UPT, UPT, UR16, UR8, URZ ;  /* 0x0000000810087290 */ /* 0x000fe2000fffe0ff */
[----:B------:R-:W1:Y:S03]  /*3370*/  SYNCS.PHASECHK.TRANS64.TRYWAIT P0, [UR7+0xf0], R0 ;  /* 0x0000f000ff0075a7 */ /* 0x000e660008001107 */
[----:B------:R-:W-:Y:S01]  /*3380*/  ULEA UR8, UR6, UR8, 0x14 ;  /* 0x0000000806087291 */ /* 0x000fe2000f8ea0ff */
[----:B-123--:R-:W-:Y:S11]  /*3390*/  @!P0 BRA `(.L_x_58) ;  /* 0x0000004400988947 */ /* 0x00eff60003800000 */
.L_x_134:
[----:B------:R-:W-:Y:S01]  /*33a0*/  IADD3 R10, PT, PT, R10, 0x1, RZ ;  /* 0x000000010a0a7810 */ /* 0x000fe20007ffe0ff */
[----:B------:R-:W-:Y:S06]  /*33b0*/  BRA.U !UP3, `(.L_x_59) ;  /* 0x000000010bc07547 */ /* 0x000fec000b800000 */
[----:B------:R-:W-:Y:S01]  /*33c0*/  UPLOP3.LUT UP4, UPT, UPT, UPT, UPT, 0x40, 0x4 ;  /* 0x000000000004789c */ /* 0x000fe20003f8e870 */
[----:B------:R-:W-:Y:S01]  /*33d0*/  UMOV UR12, UR9 ;  /* 0x00000009000c7c82 */ /* 0x000fe20008000000 */
[----:B------:R-:W-:Y:S01]  /*33e0*/  UMOV UR11, UR4 ;  /* 0x00000004000b7c82 */ /* 0x000fe20008000000 */
[----:B------:R-:W-:-:S08]  /*33f0*/  UMOV UR17, UR13 ;  /* 0x0000000d00117c82 */ /* 0x000fd00008000000 */
.L_x_62:
[----:B------:R-:W-:Y:S02]  /*3400*/  UIADD3 UR12, UPT, UPT, UR12, 0x1, URZ ;  /* 0x000000010c0c7890 */ /* 0x000fe4000fffe0ff */
[----:B--2---:R-:W-:Y:S02]  /*3410*/  ULEA UR6, UR17, UR5, 0x3 ;  /* 0x0000000511067291 */ /* 0x004fe4000f8e18ff */
[----:B------:R-:W-:Y:S01]  /*3420*/  UISETP.NE.AND UP0, UPT, UR12, URZ, UPT ;  /* 0x000000ff0c00728c */ /* 0x000fe2000bf05270 */
[----:B---3--:R-:W-:Y:S10]  /*3430*/  @P2 BRA `(.L_x_60) ;  /* 0x00000000000c2947 */ /* 0x008ff40003800000 */
[----:B-1----:R-:W-:Y:S04]  /*3440*/  SHF.L.U32 R3, R8, 0x1f, RZ ;  /* 0x0000001f08037819 */ /* 0x002fe800000006ff */
[----:B------:R-:W1:Y:S02]  /*3450*/  SYNCS.PHASECHK.TRANS64.TRYWAIT P0, [UR6], R3 ;  /* 0x00000003ff0075a7 */ /* 0x000e640008001106 */
[----:B-1----:R-:W-:Y:S05]  /*3460*/  @!P0 BRA `(.L_x_61) ;  /* 0x00000044007c8947 */ /* 0x002fea0003800000 */
.L_x_60:
[----:B------:R-:W-:Y:S01]  /*3470*/  UISETP.NE.AND UP1, UPT, UR11, 0x1, UPT ;  /* 0x000000010b00788c */ /* 0x000fe2000bf25270 */
[----:B------:R-:W-:Y:S01]  /*3480*/  PLOP3.LUT P2, PT, PT, PT, PT, 0x80, 0x8 ;  /* 0x000000000008781c */ /* 0x000fe20003f4f070 */
[----:B------:R-:W-:Y:S02]  /*3490*/  UIADD3 UR13, UPT, UPT, UR17, 0x1, URZ ;  /* 0x00000001110d7890 */ /* 0x000fe4000fffe0ff */
[----:B------:R-:W-:Y:S02]  /*34a0*/  ULEA UR28, UR17, UR15, 0xa ;  /* 0x0000000f111c7291 */ /* 0x000fe4000f8e50ff */
[----:B------:R-:W-:Y:S01]  /*34b0*/  UISETP.NE.AND UP2, UPT, UR13, 0x8, UPT ;  /* 0x000000080d00788c */ /* 0x000fe2000bf45270 */
[----:B------:R-:W-:Y:S01]  /*34c0*/  PLOP3.LUT P0, PT, PT, PT, UP1, 0x80, 0x8 ;  /* 0x000000000008781c */ /* 0x000fe20003f0f018 */
[----:B------:R-:W-:Y:S02]  /*34d0*/  UIADD3 UR40, UPT, UPT, UR28, 0x100, URZ ;  /* 0x000001001c287890 */ /* 0x000fe4000fffe0ff */
[----:B------:R-:W-:Y:S02]  /*34e0*/  USEL UR27, URZ, 0x1, UP2 ;  /* 0x00000001ff1b7887 */ /* 0x000fe40009000000 */
[----:B------:R-:W-:Y:S02]  /*34f0*/  USEL UR13, UR13, URZ, UP2 ;  /* 0x000000ff0d0d7287 */ /* 0x000fe40009000000 */
[----:B------:R-:W-:Y:S02]  /*3500*/  UIADD3 UR36, UPT, UPT, UR28, 0x200, URZ ;  /* 0x000002001c247890 */ /* 0x000fe4000fffe0ff */
[----:B------:R-:W-:Y:S01]  /*3510*/  @UP1 ULEA UR26, UR13, UR5, 0x3 ;  /* 0x000000050d1a1291 */ /* 0x000fe2000f8e18ff */
[----:B------:R-:W-:Y:S01]  /*3520*/  LOP3.LUT R8, R8, UR27, RZ, 0x3c, !PT ;  /* 0x0000001b08087c12 */ /* 0x000fe2000f8e3cff */
[----:B------:R-:W-:Y:S02]  /*3530*/  UIADD3 UR32, UPT, UPT, UR28, 0x300, URZ ;  /* 0x000003001c207890 */ /* 0x000fe4000fffe0ff */
[----:B------:R-:W-:Y:S01]  /*3540*/  UIADD3 UR6, UPT, UPT, UR6, 0x40, URZ ;  /* 0x0000004006067890 */ /* 0x000fe2000fffe0ff */
[----:B-1----:R-:W-:Y:S01]  /*3550*/  @P0 SHF.L.U32 R0, R8, 0x1f, RZ ;  /* 0x0000001f08000819 */ /* 0x002fe200000006ff */
[----:B------:R-:W-:Y:S01]  /*3560*/  UIADD3 UR11, UPT, UPT, UR11, -0x1, URZ ;  /* 0xffffffff0b0b7890 */ /* 0x000fe2000fffe0ff */
[----:B------:R-:W-:Y:S02]  /*3570*/  UMOV UR29, 0x40004040 ;  /* 0x40004040001d7882 */ /* 0x000fe40000000000 */
[----:B------:R2:W3:Y:S01]  /*3580*/  @P0 SYNCS.PHASECHK.TRANS64.TRYWAIT P2, [UR26], R0 ;  /* 0x00000000ff0005a7 */ /* 0x0004e2000804111a */
[----:B------:R-:W-:Y:S01]  /*3590*/  ULEA UR26, UR17, UR10, 0x9 ;  /* 0x0000000a111a7291 */ /* 0x000fe2000f8e48ff */
[----:B------:R-:W-:Y:S01]  /*35a0*/  UMOV UR27, 0x40004040 ;  /* 0x40004040001b7882 */ /* 0x000fe20000000000 */
[----:B------:R-:W-:Y:S02]  /*35b0*/  UMOV UR41, 0x40004040 ;  /* 0x4000404000297882 */ /* 0x000fe40000000000 */
[----:B------:R-:W-:Y:S02]  /*35c0*/  UIADD3 UR38, UPT, UPT, UR26, 0x2, URZ ;  /* 0x000000021a267890 */ /* 0x000fe4000fffe0ff */
[----:B------:R-:W-:Y:S02]  /*35d0*/  UIADD3 UR34, UPT, UPT, UR26, 0x4, URZ ;  /* 0x000000041a227890 */ /* 0x000fe4000fffe0ff */
[----:B------:R-:W-:Y:S01]  /*35e0*/  UIADD3 UR30, UPT, UPT, UR26, 0x6, URZ ;  /* 0x000000061a1e7890 */ /* 0x000fe2000fffe0ff */
[----:B------:R2:W-:Y:S01]  /*35f0*/  UTCQMMA gdesc[UR26], gdesc[UR28], tmem[UR8], tmem[UR24], idesc[UR25], UP4 ;  /* 0x00ff181c1a0075ea */ /* 0x0005e2000a000308 */
[----:B------:R-:W-:Y:S01]  /*3600*/  UPLOP3.LUT UP4, UPT, UPT, UPT, UPT, 0x80, 0x8 ;  /* 0x000000000008789c */ /* 0x000fe20003f8f070 */
[----:B------:R-:W-:Y:S01]  /*3610*/  UMOV UR39, 0x40004040 ;  /* 0x4000404000277882 */ /* 0x000fe20000000000 */
[----:B------:R-:W-:Y:S01]  /*3620*/  UMOV UR37, 0x40004040 ;  /* 0x4000404000257882 */ /* 0x000fe20000000000 */
[----:B------:R2:W-:Y:S01]  /*3630*/  UTCQMMA gdesc[UR38], gdesc[UR40], tmem[UR8], tmem[UR22], idesc[UR23], UPT ;  /* 0x00ff1628260075ea */ /* 0x0005e2000b800308 */
[----:B------:R-:W-:Y:S01]  /*3640*/  UMOV UR35, 0x40004040 ;  /* 0x4000404000237882 */ /* 0x000fe20000000000 */
[----:B------:R-:W-:Y:S01]  /*3650*/  UMOV UR33, 0x40004040 ;  /* 0x4000404000217882 */ /* 0x000fe20000000000 */
[----:B------:R-:W-:Y:S01]  /*3660*/  UMOV UR31, 0x40004040 ;  /* 0x40004040001f7882 */ /* 0x000fe20000000000 */
[----:B------:R2:W-:Y:S01]  /*3670*/  UTCQMMA gdesc[UR34], gdesc[UR36], tmem[UR8], tmem[UR20], idesc[UR21], UPT ;  /* 0x00ff1424220075ea */ /* 0x0005e2000b800308 */
[----:B------:R2:W-:Y:S01]  /*3680*/  UTCQMMA gdesc[UR30], gdesc[UR32], tmem[UR8], tmem[UR18], idesc[UR19], UPT ;  /* 0x00ff12201e0075ea */ /* 0x0005e2000b800308 */
[----:B------:R2:W-:Y:S01]  /*3690*/  UTCBAR [UR6], URZ ;  /* 0x000000ff060073e9 */ /* 0x0005e200080000ff */
[----:B------:R-:W-:Y:S01]  /*36a0*/  UMOV UR17, UR13 ;  /* 0x0000000d00117c82 */ /* 0x000fe20008000000 */
[----:B------:R-:W-:Y:S05]  /*36b0*/  BRA.U UP0, `(.L_x_62) ;  /* 0xfffffffd00507547 */ /* 0x000fea000b83ffff */
.L_x_59:
[----:B------:R-:W-:Y:S01]  /*36c0*/  UIADD3 UR14, UPT, UPT, UR14, 0x1, URZ ;  /* 0x000000010e0e7890 */ /* 0x000fe2000fffe0ff */
[C---:B------:R-:W-:Y:S01]  /*36d0*/  ISETP.NE.AND P0, PT, R10.reuse, 0x2, PT ;  /* 0x000000020a00780c */ /* 0x040fe20003f05270 */
[----:B------:R-:W-:Y:S02]  /*36e0*/  UIADD3 UR7, UPT, UPT, UR7, 0xd0, URZ ;  /* 0x000000d007077890 */ /* 0x000fe4000fffe0ff */
[----:B------:R-:W-:Y:S01]  /*36f0*/  UISETP.NE.AND UP0, UPT, UR14, 0x4, UPT ;  /* 0x000000040e00788c */ /* 0x000fe2000bf05270 */
[----:B-12---:R-:W-:Y:S02]  /*3700*/  SEL R0, RZ, 0x1, P0 ;  /* 0x00000001ff007807 */ /* 0x006fe40000000000 */
[----:B------:R-:W-:Y:S01]  /*3710*/  SEL R10, R10, RZ, P0 ;  /* 0x000000ff0a0a7207 */ /* 0x000fe20000000000 */
[----:B------:R-:W-:Y:S01]  /*3720*/  USEL UR6, URZ, 0x1, UP0 ;  /* 0x00000001ff067887 */ /* 0x000fe20008000000 */
[----:B------:R-:W-:Y:S01]  /*3730*/  LOP3.LUT R9, R9, R0, RZ, 0x3c, !PT ;  /* 0x0000000009097212 */ /* 0x000fe200078e3cff */
[----:B------:R-:W-:Y:S01]  /*3740*/  USEL UR14, UR14, URZ, UP0 ;  /* 0x000000ff0e0e7287 */ /* 0x000fe20008000000 */
[----:B------:R1:W-:Y:S03]  /*3750*/  UTCBAR [UR7], URZ ;  /* 0x000000ff070073e9 */ /* 0x0003e600080000ff */
[----:B------:R-:W-:Y:S01]  /*3760*/  LOP3.LUT R11, R11, UR6, RZ, 0x3c, !PT ;  /* 0x000000060b0b7c12 */ /* 0x000fe2000f8e3cff */
[----:B------:R-:W-:Y:S07]  /*3770*/  @P1 BRA `(.L_x_63) ;  /* 0xfffffff800881947 */ /* 0x000fee000383ffff */
[----:B------:R-:W2:Y:S01]  /*3780*/  S2UR UR4, SR_CgaCtaId ;  /* 0x00000000000479c3 */ /* 0x000ea20000008800 */
[----:B------:R-:W-:Y:S01]  /*3790*/  ELECT P0, URZ, PT ;  /* 0x0000000000ff782f */ /* 0x000fe20003800000 */
[----:B------:R-:W-:Y:S01]  /*37a0*/  IMAD.MOV.U32 R0, RZ, RZ, 0x1 ;  /* 0x00000001ff007424 */ /* 0x000fe200078e00ff */
[----:B------:R-:W-:Y:S01]  /*37b0*/  UIADD3 UR5, UPT, UPT, UR5, 0xf0, URZ ;  /* 0x000000f005057890 */ /* 0x000fe2000fffe0ff */
[----:B------:R-:W-:Y:S01]  /*37c0*/  SHF.L.U32 R3, R11, 0x1f, RZ ;  /* 0x0000001f0b037819 */ /* 0x000fe200000006ff */
[----:B------:R-:W-:-:S03]  /*37d0*/  UMOV UR6, 0x40 ;  /* 0x0000004000067882 */ /* 0x000fc60000000000 */
[----:B------:R-:W-:Y:S01]  /*37e0*/  UVIRTCOUNT.DEALLOC.SMPOOL 0x80 ;  /* 0x000000800000784c */ /* 0x000fe20000000000 */
[----:B--2---:R-:W-:Y:S02]  /*37f0*/  ULEA UR4, UR4, UR6, 0x18 ;  /* 0x0000000604047291 */ /* 0x004fe4000f8ec0ff */
[----:B------:R-:W-:-:S07]  /*3800*/  ULEA UR6, UR14, UR5, 0x3 ;  /* 0x000000050e067291 */ /* 0x000fce000f8e18ff */
[----:B------:R2:W-:Y:S02]  /*3810*/  @P0 STS.U8 [UR4+0x1c], R0 ;  /* 0x00001c00ff000988 */ /* 0x0005e40008000004 */
[----:B------:R-:W4:Y:S02]  /*3820*/  SYNCS.PHASECHK.TRANS64.TRYWAIT P0, [UR6], R3 ;  /* 0x00000003ff0075a7 */ /* 0x000f240008001106 */
[----:B--2-4-:R-:W-:Y:S05]  /*3830*/  @!P0 BRA `(.L_x_64) ;  /* 0x0000004000a08947 */ /* 0x014fea0003800000 */
.L_x_137:
[----:B-1----:R-:W-:-:S04]  /*3840*/  UIADD3 UR7, UPT, UPT, UR14, 0x1, URZ ;  /* 0x000000010e077890 */ /* 0x002fc8000fffe0ff */
[----:B------:R-:W-:-:S04]  /*3850*/  UISETP.NE.AND UP0, UPT, UR7, 0x4, UPT ;  /* 0x000000040700788c */ /* 0x000fc8000bf05270 */
[----:B------:R-:W-:Y:S02]  /*3860*/  USEL UR8, URZ, 0x1, UP0 ;  /* 0x00000001ff087887 */ /* 0x000fe40008000000 */
[----:B------:R-:W-:-:S04]  /*3870*/  USEL UR7, UR7, URZ, UP0 ;  /* 0x000000ff07077287 */ /* 0x000fc80008000000 */
[----:B------:R-:W-:Y:S01]  /*3880*/  ULEA UR6, UR7, UR5, 0x3 ;  /* 0x0000000507067291 */ /* 0x000fe2000f8e18ff */
[----:B------:R-:W-:-:S04]  /*3890*/  LOP3.LUT R2, R11, UR8, RZ, 0x3c, !PT ;  /* 0x000000080b027c12 */ /* 0x000fc8000f8e3cff */
[----:B--2---:R-:W-:-:S04]  /*38a0*/  SHF.L.U32 R3, R2, 0x1f, RZ ;  /* 0x0000001f02037819 */ /* 0x004fc800000006ff */
[----:B------:R-:W1:Y:S02]  /*38b0*/  SYNCS.PHASECHK.TRANS64.TRYWAIT P0, [UR6], R3 ;  /* 0x00000003ff0075a7 */ /* 0x000e640008001106 */
[----:B-1----:R-:W-:Y:S05]  /*38c0*/  @!P0 BRA `(.L_x_65) ;  /* 0x0000004000948947 */ /* 0x002fea0003800000 */
.L_x_139:
        /* <DEDUP_REMOVED lines=9> */
.L_x_141:
[----:B------:R-:W-:-:S04]  /*3960*/  UIADD3 UR7, UPT, UPT, UR7, 0x1, URZ ;  /* 0x0000000107077890 */ /* 0x000fc8000fffe0ff */
[----:B------:R-:W-:-:S04]  /*3970*/  UISETP.NE.AND UP0, UPT, UR7, 0x4, UPT ;  /* 0x000000040700788c */ /* 0x000fc8000bf05270 */
[----:B------:R-:W-:Y:S02]  /*3980*/  USEL UR6, URZ, 0x1, UP0 ;  /* 0x00000001ff067887 */ /* 0x000fe40008000000 */
[----:B------:R-:W-:-:S04]  /*3990*/  USEL UR7, UR7, URZ, UP0 ;  /* 0x000000ff07077287 */ /* 0x000fc80008000000 */
[----:B------:R-:W-:Y:S01]  /*39a0*/  ULEA UR7, UR7, UR5, 0x3 ;  /* 0x0000000507077291 */ /* 0x000fe2000f8e18ff */
[----:B-1----:R-:W-:-:S04]  /*39b0*/  LOP3.LUT R3, R2, UR6, RZ, 0x3c, !PT ;  /* 0x0000000602037c12 */ /* 0x002fc8000f8e3cff */
[----:B------:R-:W-:-:S04]  /*39c0*/  SHF.L.U32 R3, R3, 0x1f, RZ ;  /* 0x0000001f03037819 */ /* 0x000fc800000006ff */
[----:B------:R-:W1:Y:S02]  /*39d0*/  SYNCS.PHASECHK.TRANS64.TRYWAIT P0, [UR7], R3 ;  /* 0x00000003ff0075a7 */ /* 0x000e640008001107 */
[----:B-1----:R-:W-:Y:S05]  /*39e0*/  @!P0 BRA `(.L_x_67) ;  /* 0x00000040007c8947 */ /* 0x002fea0003800000 */
.L_x_143:
[----:B------:R-:W-:Y:S01]  /*39f0*/  NOP ;  /* 0x0000000000007918 */ /* 0x000fe20000000000 */
[----:B-1----:R-:W1:Y:S01]  /*3a00*/  LDS R0, [UR4+0x14] ;  /* 0x00001404ff007984 */ /* 0x002e620008000800 */
[----:B------:R-:W-:Y:S01]  /*3a10*/  ULOP3.LUT UR6, UR16, 0xffff, URZ, 0xc0, !UPT ;  /* 0x0000ffff10067892 */ /* 0x000fe2000f8ec0ff */
[----:B------:R-:W-:Y:S01]  /*3a20*/  UMOV UR8, 0xffff ;  /* 0x0000ffff00087882 */ /* 0x000fe20000000000 */
[----:B------:R-:W-:Y:S02]  /*3a30*/  UMOV UR5, 0x1 ;  /* 0x0000000100057882 */ /* 0x000fe40000000000 */
[----:B------:R-:W-:-:S04]  /*3a40*/  USHF.R.U32.HI UR6, URZ, 0x5, UR6 ;  /* 0x00000005ff067899 */ /* 0x000fc80008011606 */
[----:B------:R-:W-:Y:S02]  /*3a50*/  USHF.L.U32 UR8, UR8, UR6, URZ ;  /* 0x0000000608087299 */ /* 0x000fe400080006ff */
[----:B------:R-:W-:-:S04]  /*3a60*/  USHF.L.U32 UR5, UR5, UR6, URZ ;  /* 0x0000000605057299 */ /* 0x000fc800080006ff */
[----:B-1----:R-:W-:-:S04]  /*3a70*/  LOP3.LUT R0, R0, UR8, RZ, 0xc0, !PT ;  /* 0x0000000800007c12 */ /* 0x002fc8000f8ec0ff */
[----:B------:R-:W-:-:S13]  /*3a80*/  ISETP.NE.AND P0, PT, R0, UR8, PT ;  /* 0x0000000800007c0c */ /* 0x000fda000bf05270 */
[----:B------:R-:W-:Y:S05]  /*3a90*/  @P0 BRA `(.L_x_68) ;  /* 0x0000000000580947 */ /* 0x000fea0003800000 */
[----:B------:R-:W1:Y:S02]  /*3aa0*/  LDS R0, [UR4+0x18] ;  /* 0x00001804ff007984 */ /* 0x000e640008000800 */
[----:B-1----:R-:W-:-:S04]  /*3ab0*/  LOP3.LUT R0, R0, UR5, RZ, 0xc0, !PT ;  /* 0x0000000500007c12 */ /* 0x002fc8000f8ec0ff */
[----:B------:R-:W-:-:S13]  /*3ac0*/  ISETP.NE.AND P0, PT, R0, UR5, PT ;  /* 0x0000000500007c0c */ /* 0x000fda000bf05270 */
[----:B------:R-:W-:Y:S05]  /*3ad0*/  @P0 BRA `(.L_x_69) ;  /* 0x00000000003c0947 */ /* 0x000fea0003800000 */
[----:B------:R-:W1:Y:S01]  /*3ae0*/  S2R R2, SR_LANEID ;  /* 0x0000000000027919 */ /* 0x000e620000000000 */
[----:B------:R-:W-:Y:S01]  /*3af0*/  ULOP3.LUT UR8, URZ, UR8, URZ, 0x33, !UPT ;  /* 0x00000008ff087292 */ /* 0x000fe2000f8e33ff */
[----:B------:R-:W-:Y:S01]  /*3b00*/  LOP3.LUT R4, RZ, UR5, RZ, 0x33, !PT ;  /* 0x00000005ff047c12 */ /* 0x000fe2000f8e33ff */
[----:B------:R-:W-:Y:S02]  /*3b10*/  VOTEU.ANY UR7, UPT, PT ;  /* 0x0000000000077886 */ /* 0x000fe400038e0100 */
[----:B------:R-:W-:Y:S01]  /*3b20*/  UFLO.U32 UR7, UR7 ;  /* 0x00000007000772bd */ /* 0x000fe200080e0000 */
[----:B------:R-:W2:Y:S01]  /*3b30*/  REDUX UR5, R4 ;  /* 0x00000000040573c4 */ /* 0x000ea20000000000 */
[----:B------:R-:W-:-:S06]  /*3b40*/  IMAD.U32 R0, RZ, RZ, UR8 ;  /* 0x00000008ff007e24 */ /* 0x000fcc000f8e00ff */
[----:B------:R4:W-:Y:S01]  /*3b50*/  UTCATOMSWS.AND URZ, UR8 ;  /* 0x0000000800ff79e3 */ /* 0x0009e20008000000 */
[----:B------:R-:W3:Y:S01]  /*3b60*/  REDUX UR6, R0 ;  /* 0x00000000000673c4 */ /* 0x000ee20000000000 */
[----:B-1----:R-:W-:Y:S01]  /*3b70*/  ISETP.EQ.U32.AND P0, PT, R2, UR7, PT ;  /* 0x0000000702007c0c */ /* 0x002fe2000bf02070 */
[----:B--2---:R-:W-:Y:S01]  /*3b80*/  IMAD.U32 R2, RZ, RZ, UR5 ;  /* 0x00000005ff027e24 */ /* 0x004fe2000f8e00ff */
[----:B---3--:R-:W-:-:S11]  /*3b90*/  MOV R3, UR6 ;  /* 0x0000000600037c02 */ /* 0x008fd60008000f00 */
[----:B------:R4:W-:Y:S04]  /*3ba0*/  @P0 ATOMS.AND RZ, [UR4+0x14], R3 ;  /* 0x00001403ffff098c */ /* 0x0009e8000a800004 */
[----:B------:R4:W-:Y:S01]  /*3bb0*/  @P0 ATOMS.AND RZ, [UR4+0x18], R2 ;  /* 0x00001802ffff098c */ /* 0x0009e2000a800004 */
[----:B------:R-:W-:Y:S05]  /*3bc0*/  BRA `(.L_x_70) ;  /* 0x0000000000147947 */ /* 0x000fea0003800000 */
.L_x_69:
[----:B------:R-:W-:Y:S02]  /*3bd0*/  MOV R2, 0x3bf0 ;  /* 0x00003bf000027802 */ /* 0x000fe40000000f00 */
[----:B---3-5:R-:W-:Y:S05]  /*3be0*/  CALL.REL.NOINC `($__internal_0_$__cuda_sm10x_tcgen05_guardrail_trap_col_being_dealloced_not_returned_by_alloc) ;  /* 0x0000004000d87944 */ /* 0x028fea0003c00000 */
[----:B------:R-:W-:Y:S05]  /*3bf0*/  BRA `(.L_x_70) ;  /* 0x0000000000087947 */ /* 0x000fea0003800000 */
.L_x_68:
[----:B------:R-:W-:Y:S02]  /*3c00*/  MOV R2, 0x3c20 ;  /* 0x00003c2000027802 */ /* 0x000fe40000000f00 */
[----:B---3-5:R-:W-:Y:S05]  /*3c10*/  CALL.REL.NOINC `($__internal_2_$__cuda_sm10x_tcgen05_guardrail_trap_unallocated_columns_being_dealloced) ;  /* 0x0000004000e47944 */ /* 0x028fea0003c00000 */
.L_x_70:
[----:B------:R-:W-:Y:S01]  /*3c20*/  NOP ;  /* 0x0000000000007918 */ /* 0x000fe20000000000 */
[----:B----4-:R-:W-:Y:S05]  /*3c30*/  EXIT ;  /* 0x000000000000794d */ /* 0x010fea0003800000 */
.L_x_52:
[----:B------:R-:W-:-:S09]  /*3c40*/  UISETP.NE.OR UP2, UPT, UR8, 0x3, !UP2 ;  /* 0x000000030800788c */ /* 0x000fd2000d745670 */
[----:B------:R-:W-:Y:S05]  /*3c50*/  BRA.U UP2, `(.L_x_71) ;  /* 0x0000000d02407547 */ /* 0x000fea000b800000 */
[----:B------:R-:W1:Y:S01]  /*3c60*/  LDC R0, c[0x0][0xb30] ;  /* 0x0002cc00ff007b82 */ /* 0x000e620000000800 */
[----:B------:R-:W2:Y:S01]  /*3c70*/  LDCU.64 UR8, c[0x0][0x888] ;  /* 0x00011100ff0877ac */ /* 0x000ea20008000a00 */
[----:B------:R-:W-:Y:S02]  /*3c80*/  HFMA2 R29, -RZ, RZ, 0, 0 ;  /* 0x00000000ff1d7431 */ /* 0x000fe400000001ff */
[----:B------:R-:W-:Y:S01]  /*3c90*/  IMAD.MOV.U32 R31, RZ, RZ, 0x1 ;  /* 0x00000001ff1f7424 */ /* 0x000fe200078e00ff */
[----:B------:R-:W-:Y:S01]  /*3ca0*/  MOV R23, 0x1000 ;  /* 0x0000100000177802 */ /* 0x000fe20000000f00 */
[----:B------:R-:W4:Y:S01]  /*3cb0*/  LDCU.64 UR4, c[0x0][0x890] ;  /* 0x00011200ff0477ac */ /* 0x000f220008000a00 */
[----:B------:R-:W-:Y:S01]  /*3cc0*/  IMAD.MOV.U32 R30, RZ, RZ, RZ ;  /* 0x000000ffff1e7224 */ /* 0x000fe200078e00ff */
[----:B------:R-:W3:Y:S01]  /*3cd0*/  LDC R19, c[0x0][0x370] ;  /* 0x0000dc00ff137b82 */ /* 0x000ee20000000800 */
[----:B------:R-:W-:Y:S01]  /*3ce0*/  UMOV UR7, 0x400 ;  /* 0x0000040000077882 */ /* 0x000fe20000000000 */
[----:B------:R-:W-:-:S02]  /*3cf0*/  UPLOP3.LUT UP1, UPT, UPT, UPT, UPT, 0x40, 0x4 ;  /* 0x000000000004789c */ /* 0x000fc40003f2e870 */
[----:B------:R-:W-:-:S04]  /*3d00*/  ULEA UR7, UR37, UR7, 0x18 ;  /* 0x0000000725077291 */ /* 0x000fc8000f8ec0ff */
[----:B------:R-:W3:Y:S01]  /*3d10*/  LDC R2, c[0x0][0xb0c] ;  /* 0x0002c300ff027b82 */ /* 0x000ee20000000800 */
[----:B------:R-:W-:Y:S02]  /*3d20*/  UIADD3 UR13, UPT, UPT, UR7, 0x88, URZ ;  /* 0x00000088070d7890 */ /* 0x000fe4000fffe0ff */
[----:B--2---:R-:W-:Y:S02]  /*3d30*/  UISETP.NE.U32.AND UP2, UPT, UR8, URZ, UPT ;  /* 0x000000ff0800728c */ /* 0x004fe4000bf45070 */
[----:B------:R-:W-:Y:S02]  /*3d40*/  UIADD3 UR17, UPT, UPT, UR7, 0x80, URZ ;  /* 0x0000008007117890 */ /* 0x000fe4000fffe0ff */
[----:B----4-:R-:W-:Y:S01]  /*3d50*/  UISETP.NE.U32.AND UP3, UPT, UR4, URZ, UPT ;  /* 0x000000ff0400728c */ /* 0x010fe2000bf65070 */
[----:B------:R-:W2:Y:S01]  /*3d60*/  LDC R18, c[0x0][0xb20] ;  /* 0x0002c800ff127b82 */ /* 0x000ea20000000800 */
[----:B-1----:R-:W-:Y:S01]  /*3d70*/  ISETP.NE.AND P1, PT, R0, 0x1, PT ;  /* 0x000000010000780c */ /* 0x002fe20003f25270 */
[----:B------:R-:W-:-:S02]  /*3d80*/  UISETP.NE.AND.EX UP2, UPT, UR9, URZ, UPT, UP2 ;  /* 0x000000ff0900728c */ /* 0x000fc4000bf45320 */
[----:B------:R-:W-:Y:S02]  /*3d90*/  UPRMT UR13, UR37, 0x654, UR13 ;  /* 0x00000654250d7896 */ /* 0x000fe4000800000d */
[----:B------:R-:W-:Y:S02]  /*3da0*/  UISETP.NE.AND.EX UP3, UPT, UR5, URZ, UPT, UP3 ;  /* 0x000000ff0500728c */ /* 0x000fe4000bf65330 */
[----:B------:R-:W1:Y:S08]  /*3db0*/  LDC.64 R32, c[0x0][0x348] ;  /* 0x0000d200ff207b82 */ /* 0x000e700000000a00 */
[----:B------:R-:W4:Y:S08]  /*3dc0*/  LDC.64 R16, c[0x0][0xb10] ;  /* 0x0002c400ff107b82 */ /* 0x000f300000000a00 */
[----:B------:R-:W1:Y:S08]  /*3dd0*/  LDC.64 R6, c[0x0][0xb18] ;  /* 0x0002c600ff067b82 */ /* 0x000e700000000a00 */
[----:B------:R-:W1:Y:S08]  /*3de0*/  LDC.64 R4, c[0x0][0xb28] ;  /* 0x0002ca00ff047b82 */ /* 0x000e700000000a00 */
[----:B--23--:R-:W1:Y:S02]  /*3df0*/  LDC R22, c[0x0][0x374] ;  /* 0x0000dd00ff167b82 */ /* 0x00ce640000000800 */
.L_x_80:
[C---:B------:R-:W-:Y:S02]  /*3e00*/  LEA R0, R30.reuse, UR7, 0x3 ;  /* 0x000000071e007c11 */ /* 0x040fe4000f8e18ff */
[----:B------:R-:W-:Y:S02]  /*3e10*/  SHF.L.U32 R3, R29, 0x1f, RZ ;  /* 0x0000001f1d037819 */ /* 0x000fe400000006ff */
[----:B------:R-:W-:Y:S02]  /*3e20*/  LEA R24, R30, UR7, 0x4 ;  /* 0x000000071e187c11 */ /* 0x000fe4000f8e20ff */
[----:B--2---:R-:W2:Y:S02]  /*3e30*/  SYNCS.PHASECHK.TRANS64.TRYWAIT P0, [R0+URZ+0xb0], R3 ;  /* 0x0000b003000075a7 */ /* 0x004ea400080011ff */
[----:B--2---:R-:W-:Y:S05]  /*3e40*/  @!P0 BRA `(.L_x_72) ;  /* 0x0000003c007c8947 */ /* 0x004fea0003800000 */
.L_x_144:
[----:B------:R-:W-:Y:S01]  /*3e50*/  ISETP.GE.AND P0, PT, R40, 0x1, PT ;  /* 0x000000012800780c */ /* 0x000fe20003f06270 */
[----:B------:R-:W3:Y:S01]  /*3e60*/  LDS.128 R24, [R24+0x140] ;  /* 0x0001400018187984 */ /* 0x000ee20000000c00 */
[----:B--2---:R-:W-:Y:S01]  /*3e70*/  VIADD R0, R0, 0xc0 ;  /* 0x000000c000007836 */ /* 0x004fe20000000000 */
[----:B------:R-:W-:Y:S01]  /*3e80*/  @!PT LDS RZ, [RZ] ;  /* 0x00000000fffff984 */ /* 0x000fe20000000800 */
[----:B------:R-:W-:Y:S01]  /*3e90*/  @!PT LDS RZ, [RZ] ;  /* 0x00000000fffff984 */ /* 0x000fe20000000800 */
[----:B------:R-:W-:Y:S01]  /*3ea0*/  @!PT LDS RZ, [RZ] ;  /* 0x00000000fffff984 */ /* 0x000fe20000000800 */
[----:B------:R-:W-:Y:S01]  /*3eb0*/  @!PT LDS RZ, [RZ] ;  /* 0x00000000fffff984 */ /* 0x000fe20000000800 */
[----:B------:R2:W-:Y:S06]  /*3ec0*/  MEMBAR.ALL.CTA ;  /* 0x0000000000007992 */ /* 0x0005ec0000008000 */
[----:B--2---:R-:W2:Y:S01]  /*3ed0*/  FENCE.VIEW.ASYNC.S ;  /* 0x00000000000073c6 */ /* 0x004ea20000000000 */
[----:B------:R-:W-:Y:S04]  /*3ee0*/  PRMT R0, RZ, 0x654, R0 ;  /* 0x00000654ff007816 */ /* 0x000fe80000000000 */
[----:B--2---:R2:W-:Y:S01]  /*3ef0*/  SYNCS.ARRIVE.TRANS64.RED.A1T0 RZ, [R0+URZ], RZ ;  /* 0x000000ff00ff79a7 */ /* 0x0045e200081004ff */
[----:B---3--:R-:W-:Y:S11]  /*3f00*/  LOP3.LUT P3, RZ, R26, 0x1, RZ, 0xc0, !PT ;  /* 0x000000011aff7812 */ /* 0x008ff6000786c0ff */
[----:B------:R-:W-:Y:S02]  /*3f10*/  @!UPT UIADD3 URZ, UPT, UPT, URZ, URZ, URZ ;  /* 0x000000fffffff290 */ /* 0x000fe4000fffe0ff */
[----:B------:R-:W-:Y:S02]  /*3f20*/  @P3 MOV R13, R24 ;  /* 0x00000018000d3202 */ /* 0x000fe40000000f00 */
[----:B------:R-:W-:Y:S01]  /*3f30*/  @P3 LOP3.LUT R8, R25, 0xffff, RZ, 0xc0, !PT ;  /* 0x0000ffff19083812 */ /* 0x000fe200078ec0ff */
[----:B--2---:R-:W-:Y:S06]  /*3f40*/  @!P0 BRA `(.L_x_73) ;  /* 0x0000000000a48947 */ /* 0x004fec0003800000 */
[----:B-1----:R-:W-:Y:S01]  /*3f50*/  IMAD.HI.U32 R35, R22, R7, RZ ;  /* 0x0000000716237227 */ /* 0x002fe200078e00ff */
[----:B------:R-:W-:Y:S02]  /*3f60*/  ISETP.NE.AND P0, PT, R6, 0x1, PT ;  /* 0x000000010600780c */ /* 0x000fe40003f05270 */
[----:B------:R-:W-:Y:S01]  /*3f70*/  ISETP.NE.AND P2, PT, R40, 0x1, PT ;  /* 0x000000012800780c */ /* 0x000fe20003f45270 */
[----:B----4-:R-:W-:Y:S01]  /*3f80*/  IMAD.HI.U32 R34, R19, R16, RZ ;  /* 0x0000001013227227 */ /* 0x010fe200078e00ff */
[----:B------:R-:W-:Y:S02]  /*3f90*/  SHF.R.U32.HI R35, RZ, R18, R35 ;  /* 0x00000012ff237219 */ /* 0x000fe40000011623 */
[----:B------:R-:W-:Y:S01]  /*3fa0*/  ISETP.NE.AND P4, PT, R2, 0x1, PT ;  /* 0x000000010200780c */ /* 0x000fe20003f85270 */
[----:B------:R-:W-:Y:S01]  /*3fb0*/  IMAD.HI.U32 R36, R13, R16, RZ ;  /* 0x000000100d247227 */ /* 0x000fe200078e00ff */
[----:B------:R-:W-:Y:S02]  /*3fc0*/  SHF.R.U32.HI R34, RZ, R17, R34 ;  /* 0x00000011ff227219 */ /* 0x000fe40000011622 */
[----:B------:R-:W-:Y:S01]  /*3fd0*/  SEL R3, R22, R35, !P0 ;  /* 0x0000002316037207 */ /* 0x000fe20004000000 */
[C---:B------:R-:W-:Y:S01]  /*3fe0*/  IMAD.HI.U32 R35, R8.reuse, R7, RZ ;  /* 0x0000000708237227 */ /* 0x040fe200078e00ff */
[----:B------:R-:W-:Y:S02]  /*3ff0*/  SEL R11, R19, R34, !P4 ;  /* 0x00000022130b7207 */ /* 0x000fe40006000000 */
[----:B------:R-:W-:Y:S01]  /*4000*/  SHF.R.U32.HI R36, RZ, R17, R36 ;  /* 0x00000011ff247219 */ /* 0x000fe20000011624 */
[----:B------:R-:W-:Y:S01]  /*4010*/  IMAD.HI.U32 R38, R3, R4, RZ ;  /* 0x0000000403267227 */ /* 0x000fe200078e00ff */
[----:B------:R-:W-:Y:S03]  /*4020*/  SHF.R.U32.HI R35, RZ, R18, R35 ;  /* 0x00000012ff237219 */ /* 0x000fe60000011623 */
[----:B------:R-:W-:Y:S01]  /*4030*/  IMAD.HI.U32 R34, R11, R4, RZ ;  /* 0x000000040b227227 */ /* 0x000fe200078e00ff */
[----:B------:R-:W-:Y:S02]  /*4040*/  @P2 SHF.R.U32.HI R3, RZ, R5, R38 ;  /* 0x00000005ff032219 */ /* 0x000fe40000011626 */
[----:B------:R-:W-:Y:S02]  /*4050*/  SEL R9, R8, R35, !P0 ;  /* 0x0000002308097207 */ /* 0x000fe40004000000 */
[----:B------:R-:W-:Y:S01]  /*4060*/  @P2 SHF.R.U32.HI R11, RZ, R5, R34 ;  /* 0x00000005ff0b2219 */ /* 0x000fe20000011622 */
[C---:B------:R-:W-:Y:S01]  /*4070*/  IMAD R10, R40.reuse, R3, RZ ;  /* 0x00000003280a7224 */ /* 0x040fe200078e02ff */
[----:B------:R-:W-:Y:S01]  /*4080*/  SEL R3, R13, R36, !P4 ;  /* 0x000000240d037207 */ /* 0x000fe20006000000 */
[C---:B------:R-:W-:Y:S03]  /*4090*/  IMAD.HI.U32 R14, R9.reuse, R4, RZ ;  /* 0x00000004090e7227 */ /* 0x040fe600078e00ff */
[----:B------:R-:W-:Y:S01]  /*40a0*/  ISETP.GE.AND P0, PT, R9, R10, PT ;  /* 0x0000000a0900720c */ /* 0x000fe20003f06270 */
[C---:B------:R-:W-:Y:S01]  /*40b0*/  IMAD R12, R40.reuse, R11, RZ ;  /* 0x0000000b280c7224 */ /* 0x040fe200078e02ff */
[-C--:B------:R-:W-:Y:S04]  /*40c0*/  SHF.R.U32.HI R14, RZ, R5.reuse, R14 ;  /* 0x00000005ff0e7219 */ /* 0x080fe8000001160e */
[----:B------:R-:W-:Y:S02]  /*40d0*/  ISETP.GE.OR P0, PT, R3, R12, P0 ;  /* 0x0000000c0300720c */ /* 0x000fe40000706670 */
[----:B------:R-:W-:Y:S05]  /*40e0*/  SEL R15, R9, R14, !P2 ;  /* 0x0000000e090f7207 */ /* 0x000fea0005000000 */
[----:B------:R-:W-:Y:S04]  /*40f0*/  IMAD.MOV R14, RZ, RZ, -R15 ;  /* 0x000000ffff0e7224 */ /* 0x000fe800078e0a0f */
[----:B------:R-:W-:Y:S02]  /*4100*/  IMAD R14, R40, R14, R9 ;  /* 0x0000000e280e7224 */ /* 0x000fe400078e0209 */
[C---:B------:R-:W-:Y:S05]  /*4110*/  @!P0 IMAD.HI.U32 R10, R3.reuse, R4, RZ ;  /* 0x00000004030a8227 */ /* 0x040fea00078e00ff */
[----:B------:R-:W-:Y:S04]  /*4120*/  @!P0 SHF.R.U32.HI R10, RZ, R5, R10 ;  /* 0x00000005ff0a8219 */ /* 0x000fe8000001160a */
[----:B------:R-:W-:Y:S01]  /*4130*/  @!P0 SEL R0, R3, R10, !P2 ;  /* 0x0000000a03008207 */ /* 0x000fe20005000000 */
[----:B------:R-:W-:Y:S03]  /*4140*/  IMAD.MOV R10, RZ, RZ, -R3 ;  /* 0x000000ffff0a7224 */ /* 0x000fe600078e0a03 */
[----:B------:R-:W-:Y:S01]  /*4150*/  @!P0 IADD3 R15, PT, PT, R15, -R0, RZ ;  /* 0x800000000f0f8210 */ /* 0x000fe20007ffe0ff */
[----:B------:R-:W-:Y:S01]  /*4160*/  @!P0 IMAD R0, R11, R14, R0 ;  /* 0x0000000e0b008224 */ /* 0x000fe200078e0200 */
[----:B------:R-:W-:Y:S01]  /*4170*/  IADD3 R11, PT, PT, -R9, RZ, RZ ;  /* 0x000000ff090b7210 */ /* 0x000fe20007ffe1ff */
[----:B------:R-:W-:Y:S02]  /*4180*/  IMAD R13, R2, R10, R13 ;  /* 0x0000000a020d7224 */ /* 0x000fe400078e020d */
[----:B------:R-:W-:Y:S02]  /*4190*/  @!P0 IMAD R9, R15, R40, R3 ;  /* 0x000000280f098224 */ /* 0x000fe400078e0203 */
[----:B------:R-:W-:Y:S02]  /*41a0*/  @!P0 IMAD.MOV.U32 R3, RZ, RZ, R0 ;  /* 0x000000ffff038224 */ /* 0x000fe400078e0000 */
[----:B------:R-:W-:Y:S02]  /*41b0*/  IMAD R8, R6, R11, R8 ;  /* 0x0000000b06087224 */ /* 0x000fe400078e0208 */
[----:B------:R-:W-:Y:S02]  /*41c0*/  IMAD R13, R3, R2, R13 ;  /* 0x00000002030d7224 */ /* 0x000fe400078e020d */
[----:B------:R-:W-:Y:S02]  /*41d0*/  IMAD R8, R9, R6, R8 ;  /* 0x0000000609087224 */ /* 0x000fe400078e0208 */
.L_x_73:
[----:B------:R-:W-:Y:S05]  /*41e0*/  BRA.U UP1, `(.L_x_74) ;  /* 0x0000000101107547 */ /* 0x000fea000b800000 */
[----:B------:R-:W-:Y:S04]  /*41f0*/  MOV R0, UR6 ;  /* 0x0000000600007c02 */ /* 0x000fe80008000f00 */
[----:B------:R-:W-:Y:S04]  /*4200*/  SHF.L.U32 R3, R0, 0x1f, RZ ;  /* 0x0000001f00037819 */ /* 0x000fe800000006ff */
[----:B------:R-:W2:Y:S02]  /*4210*/  SYNCS.PHASECHK.TRANS64.TRYWAIT P0, [UR7+0xa8], R3 ;  /* 0x0000a803ff0075a7 */ /* 0x000ea40008001107 */
[----:B--2---:R-:W-:Y:S05]  /*4220*/  @!P0 BRA `(.L_x_75) ;  /* 0x0000003800988947 */ /* 0x004fea0003800000 */
.L_x_74:
[----:B------:R-:W-:Y:S02]  /*4230*/  R2UR UR19, R21 ;  /* 0x00000000151372ca */ /* 0x000fe400000e0000 */
[----:B------:R-:W-:Y:S02]  /*4240*/  R2UR UR18, R20 ;  /* 0x00000000141272ca */ /* 0x000fe400000e0000 */
[----:B------:R-:W-:Y:S02]  /*4250*/  ISETP.NE.U32.AND P2, PT, RZ, UR4, PT ;  /* 0x00000004ff007c0c */ /* 0x000fe4000bf45070 */
[----:B------:R-:W-:Y:S02]  /*4260*/  SHF.L.U32 R12, R31, 0x1f, RZ ;  /* 0x0000001f1f0c7819 */ /* 0x000fe400000006ff */
[----:B------:R-:W-:Y:S05]  /*4270*/  ISETP.NE.AND.EX P2, PT, RZ, UR5, PT, P2 ;  /* 0x00000005ff007c0c */ /* 0x000fea000bf45320 */
[----:B------:R-:W-:Y:S02]  /*4280*/  USHF.L.U32 UR19, UR19, 0x6, URZ ;  /* 0x0000000613137899 */ /* 0x000fe400080006ff */
[----:B------:R-:W-:Y:S01]  /*4290*/  USHF.L.U32 UR18, UR18, 0x7, URZ ;  /* 0x0000000712127899 */ /* 0x000fe200080006ff */
[----:B------:R-:W-:Y:S11]  /*42a0*/  BRA.U !UP3, `(.L_x_76) ;  /* 0x000000010b347547 */ /* 0x000ff6000b800000 */
[----:B------:R-:W-:Y:S01]  /*42b0*/  UPLOP3.LUT UP0, UPT, UPT, UPT, UP2, 0x80, 0x8 ;  /* 0x000000000008789c */ /* 0x000fe20003f0f020 */
[----:B--2---:R-:W-:Y:S02]  /*42c0*/  HFMA2 R0, -RZ, RZ, 0, 5.9604644775390625e-08 ;  /* 0x00000001ff007431 */ /* 0x004fe400000001ff */
[----:B------:R-:W-:Y:S03]  /*42d0*/  IMAD.MOV.U32 R95, RZ, RZ, 0x1 ;  /* 0x00000001ff5f7424 */ /* 0x000fe600078e00ff */
[----:B------:R-:W-:Y:S05]  /*42e0*/  PLOP3.LUT P0, PT, PT, PT, UP0, 0x80, 0x8 ;  /* 0x000000000008781c */ /* 0x000fea0003f0f008 */
[----:B------:R-:W2:Y:S01]  /*42f0*/  @UP0 LDCU.64 UR10, c[0x0][0x888] ;  /* 0x00011100ff0a07ac */ /* 0x000ea20008000a00 */
[----:B------:R-:W-:Y:S07]  /*4300*/  @UP0 UIMAD UR8, UR36, UR4, URZ ;  /* 0x00000004240802a4 */ /* 0x000fee000f8e02ff */
[----:B------:R-:W-:Y:S01]  /*4310*/  @!P0 PRMT R95, R0, 0x7610, R95 ;  /* 0x00007610005f8816 */ /* 0x000fe2000000005f */
[----:B--2---:R-:W-:Y:S03]  /*4320*/  @UP0 UIMAD.WIDE UR10, UR8, 0x4, UR10 ;  /* 0x00000004080a08a5 */ /* 0x004fe6000f8e020a */
[----:B------:R-:W2:Y:S03]  /*4330*/  @!UP0 LDCU UR8, c[0x0][0x880] ;  /* 0x00011000ff0887ac */ /* 0x000ea60008000800 */
[----:B------:R-:W-:Y:S01]  /*4340*/  IMAD.U32 R10, RZ, RZ, UR10 ;  /* 0x0000000aff0a7e24 */ /* 0x000fe2000f8e00ff */
[----:B------:R-:W-:Y:S05]  /*4350*/  MOV R11, UR11 ;  /* 0x0000000b000b7c02 */ /* 0x000fea0008000f00 */
[----:B-----5:R3:W5:Y:S02]  /*4360*/  @P0 LDG.E R49, desc[UR46][R10.64] ;  /* 0x0000002e0a310981 */ /* 0x020764000c1e1900 */
[----:B--23--:R-:W-:Y:S07]  /*4370*/  @!P0 IMAD.U32 R49, RZ, RZ, UR8 ;  /* 0x00000008ff318e24 */ /* 0x00cfee000f8e00ff */
.L_x_76:
[----:B-----5:R-:W-:Y:S01]  /*4380*/  @!P2 FSETP.EQ.AND P0, PT, R49, RZ, PT ;  /* 0x000000ff3100a20b */ /* 0x020fe20003f02000 */
[----:B------:R-:W-:Y:S01]  /*4390*/  @!UPT UIADD3 URZ, UPT, UPT, URZ, URZ, URZ ;  /* 0x000000fffffff290 */ /* 0x000fe2000fffe0ff */
[----:B------:R-:W-:Y:S11]  /*43a0*/  @!P2 BRA `(.L_x_77) ;  /* 0x000000000014a947 */ /* 0x000ff60003800000 */
[----:B------:R-:W-:Y:S02]  /*43b0*/  LOP3.LUT P2, RZ, R95, 0xff, RZ, 0xc0, !PT ;  /* 0x000000ff5fff7812 */ /* 0x000fe4000784c0ff */
[----:B------:R-:W-:Y:S04]  /*43c0*/  PLOP3.LUT P0, PT, PT, PT, UP0, 0x80, 0x8 ;  /* 0x000000000008781c */ /* 0x000fe80003f0f008 */
[----:B------:R-:W-:Y:S07]  /*43d0*/  PLOP3.LUT P0, PT, P0, PT, PT, 0x8, 0x80 ;  /* 0x000000000080781c */ /* 0x000fee000070e170 */
[----:B------:R-:W-:Y:S11]  /*43e0*/  @P2 FSETP.EQ.AND P0, PT, R49, RZ, PT ;  /* 0x000000ff3100220b */ /* 0x000ff60003f02000 */
[----:B------:R-:W-:Y:S02]  /*43f0*/  @!UPT UIADD3 URZ, UPT, UPT, URZ, URZ, URZ ;  /* 0x000000fffffff290 */ /* 0x000fe4000fffe0ff */
.L_x_77:
[----:B------:R-:W3:Y:S01]  /*4400*/  SYNCS.PHASECHK.TRANS64.TRYWAIT P2, [UR7+0x90], R12 ;  /* 0x0000900cff0075a7 */ /* 0x000ee20008041107 */
[----:B------:R-:W-:Y:S04]  /*4410*/  ELECT P4, URZ, PT ;  /* 0x0000000000ff782f */ /* 0x000fe80003880000 */
[----:B------:R-:W-:Y:S11]  /*4420*/  PLOP3.LUT P4, PT, P0, P4, PT, 0xf2, 0x2f ;  /* 0x00000000002f781c */ /* 0x000ff60000789e72 */
[----:B------:R-:W-:Y:S02]  /*4430*/  @!UPT UIADD3 URZ, UPT, UPT, URZ, URZ, URZ ;  /* 0x000000fffffff290 */ /* 0x000fe4000fffe0ff */
[----:B-1----:R-:W-:Y:S05]  /*4440*/  @!P4 IADD3 R21, P0, PT, R32, 0x580, RZ ;  /* 0x000005802015c810 */ /* 0x002fea0007f1e0ff */
[----:B------:R-:W-:Y:S01]  /*4450*/  @!P4 IMAD.X R20, RZ, RZ, R33, P0 ;  /* 0x000000ffff14c224 */ /* 0x000fe200000e0621 */
[----:B---3--:R-:W-:Y:S07]  /*4460*/  @!P2 BRA `(.L_x_78) ;  /* 0x000000380020a947 */ /* 0x008fee0003800000 */
.L_x_147:
[----:B------:R-:W3:Y:S01]  /*4470*/  LDC.64 R14, c[0x0][0xb10] ;  /* 0x0002c400ff0e7b82 */ /* 0x000ee20000000a00 */
[----:B------:R-:W-:Y:S01]  /*4480*/  @!P4 R2UR UR8, R20 ;  /* 0x000000001408c2ca */ /* 0x000fe200000e0000 */
[----:B------:R-:W-:Y:S01]  /*4490*/  VOTEU.ALL UP1, P4 ;  /* 0x0000000000ff7886 */ /* 0x000fe20002020000 */
[----:B------:R-:W-:Y:S01]  /*44a0*/  @!P4 R2UR UR9, R21 ;  /* 0x000000001509c2ca */ /* 0x000fe200000e0000 */
[----:B------:R-:W-:Y:S01]  /*44b0*/  UMOV UR10, 0x0 ;  /* 0x00000000000a7882 */ /* 0x000fe20000000000 */
[----:B------:R-:W-:Y:S03]  /*44c0*/  UMOV UR11, 0x10000000 ;  /* 0x10000000000b7882 */ /* 0x000fe60000000000 */
[----:B------:R-:W5:Y:S01]  /*44d0*/  LDC.64 R10, c[0x0][0xb18] ;  /* 0x0002c600ff0a7b82 */ /* 0x000f620000000a00 */
[----:B------:R-:W-:Y:S01]  /*44e0*/  @!UP1 UIADD3 UR16, UPT, UPT, UR7, 0x200, URZ ;  /* 0x0000020007109890 */ /* 0x000fe2000fffe0ff */
[----:B------:R-:W-:Y:S01]  /*44f0*/  @P3 SHF.R.U32.HI R28, RZ, 0x10, R25 ;  /* 0x00000010ff1c3819 */ /* 0x000fe20000011619 */
[----:B------:R-:W-:Y:S01]  /*4500*/  VOTEU.ALL UP1, P4 ;  /* 0x0000000000ff7886 */ /* 0x000fe20002020000 */
[----:B------:R-:W-:Y:S01]  /*4510*/  UMOV UR20, UR36 ;  /* 0x0000002400147c82 */ /* 0x000fe20008000000 */
[----:B------:R-:W-:Y:S03]  /*4520*/  VIADD R30, R30, 0x1 ;  /* 0x000000011e1e7836 */ /* 0x000fe60000000000 */
[----:B--2---:R-:W2:Y:S01]  /*4530*/  @!P1 LDC R0, c[0x0][0xb20] ;  /* 0x0002c800ff009b82 */ /* 0x004ea20000000800 */
[----:B------:R-:W-:Y:S01]  /*4540*/  IMAD.U32 R21, RZ, RZ, UR8 ;  /* 0x00000008ff157e24 */ /* 0x000fe2000f8e00ff */
[----:B------:R-:W-:Y:S06]  /*4550*/  UPRMT UR8, UR37, 0x654, UR17 ;  /* 0x0000065425087896 */ /* 0x000fec0008000011 */
[----:B-1----:R-:W1:Y:S01]  /*4560*/  @!P1 LDC R3, c[0x0][0xb0c] ;  /* 0x0002c300ff039b82 */ /* 0x002e620000000800 */
[----:B------:R-:W-:Y:S01]  /*4570*/  IMAD.U32 R20, RZ, RZ, UR9 ;  /* 0x00000009ff147e24 */ /* 0x000fe2000f8e00ff */
[----:B------:R-:W-:Y:S04]  /*4580*/  @!P4 R2UR UR15, R21 ;  /* 0x00000000150fc2ca */ /* 0x000fe800000e0000 */
[----:B------:R-:W-:Y:S01]  /*4590*/  @!P4 R2UR UR14, R20 ;  /* 0x00000000140ec2ca */ /* 0x000fe200000e0000 */
[----:B------:R-:W-:Y:S11]  /*45a0*/  @!P4 IMAD.MOV.U32 R20, RZ, RZ, 0x1000 ;  /* 0x00001000ff14c424 */ /* 0x000ff600078e00ff */
[----:B------:R-:W-:Y:S01]  /*45b0*/  @!UPT UIADD3 URZ, UPT, UPT, URZ, URZ, URZ ;  /* 0x000000fffffff290 */ /* 0x000fe2000fffe0ff */
[----:B------:R1:W-:Y:S01]  /*45c0*/  @!UP1 UTMALDG.3D [UR16], [UR14], desc[UR10] ;  /* 0x00000a100e0095b4 */ /* 0x0003e20008011000 */
[----:B------:R1:W-:Y:S02]  /*45d0*/  @!P4 SYNCS.ARRIVE.TRANS64.RED.A0TR RZ, [UR7+0x80], R20 ;  /* 0x00008014ffffc9a7 */ /* 0x0003e40008300407 */
[----:B-1----:R-:W-:Y:S01]  /*45e0*/  @!P1 ISETP.NE.AND P2, PT, R3, 0x1, PT ;  /* 0x000000010300980c */ /* 0x002fe20003f45270 */
[C---:B---3--:R-:W-:Y:S01]  /*45f0*/  @!P1 IMAD.HI.U32 R14, R13.reuse, R14, RZ ;  /* 0x0000000e0d0e9227 */ /* 0x048fe200078e00ff */
[----:B-----5:R-:W-:Y:S03]  /*4600*/  @!P1 ISETP.NE.AND P0, PT, R10, 0x1, PT ;  /* 0x000000010a00980c */ /* 0x020fe60003f05270 */
[C---:B------:R-:W-:Y:S01]  /*4610*/  @!P1 IMAD.HI.U32 R11, R8.reuse, R11, RZ ;  /* 0x0000000b080b9227 */ /* 0x040fe200078e00ff */
[----:B------:R-:W-:Y:S04]  /*4620*/  @!P1 SHF.R.U32.HI R14, RZ, R15, R14 ;  /* 0x0000000fff0e9219 */ /* 0x000fe8000001160e */
[----:B--2---:R-:W-:Y:S01]  /*4630*/  @!P1 SHF.R.U32.HI R9, RZ, R0, R11 ;  /* 0x00000000ff099219 */ /* 0x004fe2000001160b */
[----:B------:R-:W-:Y:S01]  /*4640*/  SYNCS.ARRIVE.TRANS64.RED.A1T0 RZ, [UR8], RZ ;  /* 0x000000ffffff79a7 */ /* 0x000fe20008100408 */
[----:B------:R-:W-:Y:S02]  /*4650*/  @!P1 SEL R14, R13, R14, !P2 ;  /* 0x0000000e0d0e9207 */ /* 0x000fe40005000000 */
[----:B------:R-:W-:Y:S01]  /*4660*/  @!P1 SEL R9, R8, R9, !P0 ;  /* 0x0000000908099207 */ /* 0x000fe20004000000 */
[----:B------:R-:W1:Y:S04]  /*4670*/  SYNCS.PHASECHK.TRANS64.TRYWAIT P5, [UR7+0x98], R12 ;  /* 0x0000980cff0075a7 */ /* 0x000e6800080a1107 */
[----:B------:R-:W-:Y:S02]  /*4680*/  @!P1 IMAD.IADD R0, R9, 0x1, -R14 ;  /* 0x0000000109009824 */ /* 0x000fe400078e0a0e */
[----:B------:R-:W-:Y:S02]  /*4690*/  @!P1 IMAD.IADD R9, R14, 0x1, -R9 ;  /* 0x000000010e099824 */ /* 0x000fe400078e0a09 */
[----:B------:R-:W-:Y:S02]  /*46a0*/  @!P1 IMAD R13, R0, R3, R13 ;  /* 0x00000003000d9224 */ /* 0x000fe400078e020d */
[----:B------:R-:W-:Y:S01]  /*46b0*/  @!P1 IMAD R8, R9, R10, R8 ;  /* 0x0000000a09089224 */ /* 0x000fe200078e0208 */
[----:B-1----:R-:W-:Y:S06]  /*46c0*/  @!P5 BRA `(.L_x_79) ;  /* 0x0000003400a0d947 */ /* 0x002fec0003800000 */
.L_x_149:
[----:B-1----:R-:W-:Y:S01]  /*46d0*/  @!P4 IADD3 R3, P0, PT, R32, 0x580, RZ ;  /* 0x000005802003c810 */ /* 0x002fe20007f1e0ff */
[----:B------:R-:W-:Y:S01]  /*46e0*/  VOTEU.ALL UP1, P4 ;  /* 0x0000000000ff7886 */ /* 0x000fe20002020000 */
[----:B------:R-:W-:Y:S01]  /*46f0*/  UMOV UR20, 0x0 ;  /* 0x0000000000147882 */ /* 0x000fe20000000000 */
[----:B------:R-:W-:Y:S01]  /*4700*/  UMOV UR21, 0x10000000 ;  /* 0x1000000000157882 */ /* 0x000fe20000000000 */
[----:B------:R-:W-:Y:S01]  /*4710*/  @!P4 R2UR UR9, R3 ;  /* 0x000000000309c2ca */ /* 0x000fe200000e0000 */
[----:B------:R-:W-:Y:S01]  /*4720*/  @!P4 IMAD.X R0, RZ, RZ, R33, P0 ;  /* 0x000000ffff00c224 */ /* 0x000fe200000e0621 */
[----:B------:R-:W-:Y:S01]  /*4730*/  @!UP1 UIADD3 UR10, UPT, UPT, UR18, 0x40, URZ ;  /* 0x00000040120a9890 */ /* 0x000fe2000fffe0ff */
[----:B------:R-:W-:Y:S01]  /*4740*/  ISETP.NE.AND P0, PT, R30, 0x2, PT ;  /* 0x000000021e00780c */ /* 0x000fe20003f05270 */
[----:B------:R-:W-:Y:S01]  /*4750*/  UMOV UR11, UR19 ;  /* 0x00000013000b7c82 */ /* 0x000fe20008000000 */
[----:B------:R-:W-:Y:S01]  /*4760*/  UMOV UR12, UR36 ;  /* 0x00000024000c7c82 */ /* 0x000fe20008000000 */
[----:B------:R-:W-:Y:S01]  /*4770*/  @!P4 R2UR UR8, R0 ;  /* 0x000000000008c2ca */ /* 0x000fe200000e0000 */
[----:B------:R-:W-:Y:S01]  /*4780*/  IMAD.IADD R20, R8, 0x1, R94 ;  /* 0x0000000108147824 */ /* 0x000fe200078e025e */
[----:B------:R-:W-:Y:S01]  /*4790*/  @P3 R2UR UR36, R28 ;  /* 0x000000001c2432ca */ /* 0x000fe200000e0000 */
[----:B------:R-:W-:Y:S01]  /*47a0*/  IMAD.IADD R21, R13, 0x1, R96 ;  /* 0x000000010d157824 */ /* 0x000fe200078e0260 */
[----:B------:R-:W-:Y:S02]  /*47b0*/  SEL R0, RZ, 0x1, P0 ;  /* 0x00000001ff007807 */ /* 0x000fe40000000000 */
[----:B------:R-:W-:Y:S01]  /*47c0*/  LOP3.LUT R31, R31, 0x1, RZ, 0x3c, !PT ;  /* 0x000000011f1f7812 */ /* 0x000fe200078e3cff */
[----:B------:R-:W-:Y:S01]  /*47d0*/  IMAD.U32 R10, RZ, RZ, UR9 ;  /* 0x00000009ff0a7e24 */ /* 0x000fe2000f8e00ff */
[----:B------:R-:W-:Y:S01]  /*47e0*/  @!UP1 UIADD3 UR9, UPT, UPT, UR7, 0x88, URZ ;  /* 0x0000008807099890 */ /* 0x000fe2000fffe0ff */
[----:B------:R-:W-:Y:S02]  /*47f0*/  LOP3.LUT R29, R29, R0, RZ, 0x3c, !PT ;  /* 0x000000001d1d7212 */ /* 0x000fe400078e3cff */
[----:B------:R-:W-:Y:S02]  /*4800*/  SEL R30, R30, RZ, P0 ;  /* 0x000000ff1e1e7207 */ /* 0x000fe40000000000 */
[----:B------:R-:W-:Y:S01]  /*4810*/  IMAD.U32 R11, RZ, RZ, UR8 ;  /* 0x00000008ff0b7e24 */ /* 0x000fe2000f8e00ff */
[----:B------:R-:W-:Y:S01]  /*4820*/  @!P4 R2UR UR14, R10 ;  /* 0x000000000a0ec2ca */ /* 0x000fe200000e0000 */
[----:B------:R-:W-:Y:S01]  /*4830*/  @!UP1 UIADD3 UR8, UPT, UPT, UR7, 0x1200, URZ ;  /* 0x0000120007089890 */ /* 0x000fe2000fffe0ff */
[----:B------:R-:W-:Y:S02]  /*4840*/  VOTEU.ALL UP1, P4 ;  /* 0x0000000000ff7886 */ /* 0x000fe40002020000 */
[----:B------:R-:W-:Y:S11]  /*4850*/  @!P4 R2UR UR15, R11 ;  /* 0x000000000b0fc2ca */ /* 0x000ff600000e0000 */
[----:B------:R-:W-:Y:S02]  /*4860*/  @!UPT UIADD3 URZ, UPT, UPT, URZ, URZ, URZ ;  /* 0x000000fffffff290 */ /* 0x000fe4000fffe0ff */
[----:B------:R2:W-:Y:S01]  /*4870*/  @!UP1 UTMALDG.3D [UR8], [UR14], desc[UR20] ;  /* 0x000014080e0095b4 */ /* 0x0005e20008011000 */
[----:B------:R2:W-:Y:S01]  /*4880*/  @!P4 SYNCS.ARRIVE.TRANS64.RED.A0TR RZ, [UR7+0x88], R23 ;  /* 0x00008817ffffc9a7 */ /* 0x0005e20008300407 */
[----:B------:R-:W-:Y:S01]  /*4890*/  UPLOP3.LUT UP1, UPT, UPT, UPT, UPT, 0x80, 0x8 ;  /* 0x000000000008789c */ /* 0x000fe20003f2f070 */
[----:B------:R-:W-:Y:S01]  /*48a0*/  SYNCS.ARRIVE.TRANS64.RED.A1T0 RZ, [UR13], RZ ;  /* 0x000000ffffff79a7 */ /* 0x000fe2000810040d */
[----:B------:R-:W-:Y:S09]  /*48b0*/  @P3 BRA `(.L_x_80) ;  /* 0xfffffff400503947 */ /* 0x000ff2000383ffff */
[----:B------:R-:W-:-:S04]  /*48c0*/  SHF.L.U32 R3, R31, 0x1f, RZ ;  /* 0x0000001f1f037819 */ /* 0x000fc800000006ff */
[----:B------:R-:W1:Y:S02]  /*48d0*/  SYNCS.PHASECHK.TRANS64.TRYWAIT P0, [UR7+0x90], R3 ;  /* 0x00009003ff0075a7 */ /* 0x000e640008001107 */
[----:B-1----:R-:W-:Y:S05]  /*48e0*/  @!P0 BRA `(.L_x_81) ;  /* 0x0000003400308947 */ /* 0x002fea0003800000 */
.L_x_151:
[----:B-1----:R-:W-:-:S07]  /*48f0*/  MOV R0, UR7 ;  /* 0x0000000700007c02 */ /* 0x002fce0008000f00 */
.L_x_82:
[----:B-1----:R-:W-:-:S04]  /*4900*/  SHF.L.U32 R3, R31, 0x1f, RZ ;  /* 0x0000001f1f037819 */ /* 0x002fc800000006ff */
[----:B------:R1:W3:Y:S03]  /*4910*/  SYNCS.PHASECHK.TRANS64.TRYWAIT P0, [R0+URZ+0x98], R3 ;  /* 0x00009803000075a7 */ /* 0x0002e600080011ff */
[----:B---3--:R-:W-:Y:S05]  /*4920*/  @!P0 NANOSLEEP.SYNCS 0x989680 ;  /* 0x009896800000895d */ /* 0x008fea0003900000 */
[----:B------:R-:W3:Y:S02]  /*4930*/  @!P0 SYNCS.PHASECHK.TRANS64 P0, [R0+URZ+0x98], R3 ;  /* 0x00009803000085a7 */ /* 0x000ee400080010ff */
[----:B--23--:R-:W-:Y:S05]  /*4940*/  @P0 EXIT ;  /* 0x000000000000094d */ /* 0x00cfea0003800000 */
[----:B------:R-:W-:Y:S05]  /*4950*/  BRA `(.L_x_82) ;  /* 0xfffffffc00e87947 */ /* 0x000fea000383ffff */
.L_x_71:
[----:B------:R-:W-:-:S06]  /*4960*/  UISETP.GE.AND UP1, UPT, UR8, 0x4, UPT ;  /* 0x000000040800788c */ /* 0x000fcc000bf26270 */
[----:B------:R-:W-:-:S13]  /*4970*/  PLOP3.LUT P0, PT, PT, PT, UP1, 0x80, 0x8 ;  /* 0x000000000008781c */ /* 0x000fda0003f0f018 */
[----:B------:R-:W-:Y:S05]  /*4980*/  @!P0 EXIT ;  /* 0x000000000000894d */ /* 0x000fea0003800000 */
[----:B------:R-:W-:Y:S01]  /*4990*/  BAR.SYNC.DEFER_BLOCKING 0x6, 0xa0 ;  /* 0x0182800000007b1d */ /* 0x000fe20000010000 */
[C---:B------:R-:W-:Y:S01]  /*49a0*/  IMAD.SHL.U32 R7, R108.reuse, 0x40, RZ ;  /* 0x000000406c077824 */ /* 0x040fe200078e00ff */
[C---:B------:R-:W-:Y:S01]  /*49b0*/  LOP3.LUT R110, R108.reuse, 0x60, RZ, 0xc0, !PT ;  /* 0x000000606c6e7812 */ /* 0x040fe200078ec0ff */
[C---:B------:R-:W-:Y:S01]  /*49c0*/  IMAD.SHL.U32 R100, R108.reuse, 0x20, RZ ;  /* 0x000000206c647824 */ /* 0x040fe200078e00ff */
[----:B------:R-:W-:Y:S01]  /*49d0*/  CS2R R106, SRZ ;  /* 0x00000000006a7805 */ /* 0x000fe2000001ff00 */
[C---:B------:R-:W-:Y:S01]  /*49e0*/  IMAD.SHL.U32 R0, R108.reuse, 0x2, RZ ;  /* 0x000000026c007824 */ /* 0x040fe200078e00ff */
[----:B------:R-:W-:Y:S02]  /*49f0*/  UMOV UR49, 0x400 ;  /* 0x0000040000317882 */ /* 0x000fe40000000000 */
[----:B------:R-:W1:Y:S01]  /*4a00*/  LDC R99, c[0x0][0x370] ;  /* 0x0000dc00ff637b82 */ /* 0x000e620000000800 */
[----:B------:R-:W-:Y:S01]  /*4a10*/  ULEA UR49, UR37, UR49, 0x18 ;  /* 0x0000003125317291 */ /* 0x000fe2000f8ec0ff */
[----:B------:R-:W-:Y:S01]  /*4a20*/  LOP3.LUT R5, R7, 0x180, RZ, 0xc0, !PT ;  /* 0x0000018007057812 */ /* 0x000fe200078ec0ff */
[----:B------:R-:W-:Y:S01]  /*4a30*/  IMAD.U32 R46, R108, 0x10000, RZ ;  /* 0x000100006c2e7824 */ /* 0x000fe200078e00ff */
[----:B------:R-:W-:Y:S01]  /*4a40*/  LOP3.LUT R100, R100, 0xc00, RZ, 0xc0, !PT ;  /* 0x00000c0064647812 */ /* 0x000fe200078ec0ff */
[----:B------:R-:W-:Y:S01]  /*4a50*/  UIADD3 UR4, UPT, UPT, UR49, 0x2200, URZ ;  /* 0x0000220031047890 */ /* 0x000fe2000fffe0ff */
[----:B------:R-:W-:Y:S01]  /*4a60*/  LOP3.LUT R0, R5, 0x20, R0, 0xf8, !PT ;  /* 0x0000002005007812 */ /* 0x000fe200078ef800 */
[----:B------:R-:W-:Y:S01]  /*4a70*/  IMAD.SHL.U32 R5, R108, 0x8, RZ ;  /* 0x000000086c057824 */ /* 0x000fe200078e00ff */
[----:B------:R-:W2:Y:S01]  /*4a80*/  LDC R42, c[0x0][0xb0c] ;  /* 0x0002c300ff2a7b82 */ /* 0x000ea20000000800 */
[----:B------:R-:W-:Y:S01]  /*4a90*/  LOP3.LUT R100, R100, 0x40, R7, 0xf8, !PT ;  /* 0x0000004064647812 */ /* 0x000fe200078ef807 */
[----:B------:R-:W-:Y:S01]  /*4aa0*/  IMAD.MOV.U32 R44, RZ, RZ, RZ ;  /* 0x000000ffff2c7224 */ /* 0x000fe200078e00ff */
[----:B------:R-:W-:Y:S01]  /*4ab0*/  LOP3.LUT R46, R46, 0x600000, RZ, 0xc0, !PT ;  /* 0x006000002e2e7812 */ /* 0x000fe200078ec0ff */
[----:B------:R-:W-:Y:S01]  /*4ac0*/  IMAD.MOV.U32 R112, RZ, RZ, RZ ;  /* 0x000000ffff707224 */ /* 0x000fe200078e00ff */
[----:B------:R-:W-:-:S02]  /*4ad0*/  LOP3.LUT R108, R108, 0x2, RZ, 0xc0, !PT ;  /* 0x000000026c6c7812 */ /* 0x000fc400078ec0ff */
[----:B------:R-:W-:Y:S02]  /*4ae0*/  CS2R R104, SRZ ;  /* 0x0000000000687805 */ /* 0x000fe4000001ff00 */
[----:B------:R-:W-:Y:S01]  /*4af0*/  LOP3.LUT R5, R0, 0x30, R5, 0x78, !PT ;  /* 0x0000003000057812 */ /* 0x000fe200078e7805 */
[----:B------:R-:W4:Y:S01]  /*4b00*/  LDC R97, c[0x0][0xb20] ;  /* 0x0002c800ff617b82 */ /* 0x000f220000000800 */
[----:B------:R-:W3:Y:S01]  /*4b10*/  LDS R3, [UR49+0x160] ;  /* 0x00016031ff037984 */ /* 0x000ee20008000800 */
[----:B------:R-:W-:Y:S01]  /*4b20*/  LOP3.LUT R100, R100, 0x200, R7, 0xf8, !PT ;  /* 0x0000020064647812 */ /* 0x000fe200078ef807 */
[----:B------:R-:W-:Y:S01]  /*4b30*/  IMAD.MOV R102, RZ, RZ, -R108 ;  /* 0x000000ffff667224 */ /* 0x000fe200078e0a6c */
[----:B------:R-:W1:Y:S01]  /*4b40*/  LDCU.64 UR52, c[0x0][0x348] ;  /* 0x00006900ff3477ac */ /* 0x000e620008000a00 */
[----:B------:R-:W-:Y:S01]  /*4b50*/  IMAD.U32 R109, RZ, RZ, UR4 ;  /* 0x00000004ff6d7e24 */ /* 0x000fe2000f8e00ff */
[----:B------:R-:W-:Y:S02]  /*4b60*/  LOP3.LUT R100, R100, R5, RZ, 0xfc, !PT ;  /* 0x0000000564647212 */ /* 0x000fe400078efcff */
[----:B------:R-:W1:Y:S01]  /*4b70*/  LDC R41, c[0x0][0xb30] ;  /* 0x0002cc00ff297b82 */ /* 0x000e620000000800 */
[----:B------:R-:W1:Y:S01]  /*4b80*/  LDCU.64 UR38, c[0x0][0x888] ;  /* 0x00011100ff2677ac */ /* 0x000e620008000a00 */
[----:B------:R-:W1:Y:S06]  /*4b90*/  LDCU.64 UR44, c[0x0][0x890] ;  /* 0x00011200ff2c77ac */ /* 0x000e6c0008000a00 */
[----:B------:R-:W1:Y:S01]  /*4ba0*/  LDC.64 R92, c[0x0][0xb10] ;  /* 0x0002c400ff5c7b82 */ /* 0x000e620000000a00 */
[----:B------:R-:W-:-:S07]  /*4bb0*/  UIADD3 UR48, UPT, UPT, UR49, 0x200, URZ ;  /* 0x0000020031307890 */ /* 0x000fce000fffe0ff */
[----:B------:R-:W1:Y:S08]  /*4bc0*/  LDC.64 R38, c[0x0][0xb18] ;  /* 0x0002c600ff267b82 */ /* 0x000e700000000a00 */
[----:B------:R-:W1:Y:S08]  /*4bd0*/  LDC.64 R36, c[0x0][0xb28] ;  /* 0x0002ca00ff247b82 */ /* 0x000e700000000a00 */
[----:B------:R-:W1:Y:S01]  /*4be0*/  LDC.64 R90, c[0x0][0x8b0] ;  /* 0x00022c00ff5a7b82 */ /* 0x000e620000000a00 */
[----:B---3--:R-:W-:-:S07]  /*4bf0*/  IMAD.IADD R46, R3, 0x1, R46 ;  /* 0x00000001032e7824 */ /* 0x008fce00078e022e */
[----:B------:R-:W3:Y:S08]  /*4c00*/  LDC.64 R88, c[0x0][0x8a8] ;  /* 0x00022a00ff587b82 */ /* 0x000ef00000000a00 */
[----:B--2-4-:R-:W1:Y:S02]  /*4c10*/  LDC R98, c[0x0][0x374] ;  /* 0x0000dd00ff627b82 */ /* 0x014e640000000800 */
.L_x_108:
[----:B------:R-:W-:Y:S02]  /*4c20*/  LEA R0, R112, UR49, 0x3 ;  /* 0x0000003170007c11 */ /* 0x000fe4000f8e18ff */
[----:B------:R-:W-:Y:S02]  /*4c30*/  SHF.L.U32 R3, R106, 0x1f, RZ ;  /* 0x0000001f6a037819 */ /* 0x000fe400000006ff */
[----:B------:R-:W-:Y:S02]  /*4c40*/  LEA R16, R112, UR49, 0x4 ;  /* 0x0000003170107c11 */ /* 0x000fe4000f8e20ff */
[----:B------:R-:W2:Y:S02]  /*4c50*/  SYNCS.PHASECHK.TRANS64.TRYWAIT P0, [R0+URZ+0xb0], R3 ;  /* 0x0000b003000075a7 */ /* 0x000ea400080011ff */
[----:B-12---:R-:W-:Y:S05]  /*4c60*/  @!P0 BRA `(.L_x_83) ;  /* 0x0000003000688947 */ /* 0x006fea0003800000 */
.L_x_152:
[----:B------:R-:W4:Y:S01]  /*4c70*/  LDC.64 R12, c[0x0][0xb10] ;  /* 0x0002c400ff0c7b82 */ /* 0x000f220000000a00 */
[----:B------:R-:W3:Y:S01]  /*4c80*/  LDS.128 R16, [R16+0x140] ;  /* 0x0001400010107984 */ /* 0x000ee20000000c00 */
[----:B-1----:R-:W-:Y:S01]  /*4c90*/  ISETP.NE.AND P1, PT, R41, 0x1, PT ;  /* 0x000000012900780c */ /* 0x002fe20003f25270 */
[----:B--2---:R-:W-:Y:S01]  /*4ca0*/  VIADD R0, R0, 0xc0 ;  /* 0x000000c000007836 */ /* 0x004fe20000000000 */
[----:B------:R-:W-:Y:S04]  /*4cb0*/  ISETP.GE.AND P0, PT, R40, 0x1, PT ;  /* 0x000000012800780c */ /* 0x000fe80003f06270 */
[----:B------:R-:W1:Y:S01]  /*4cc0*/  LDC.64 R10, c[0x0][0xb18] ;  /* 0x0002c600ff0a7b82 */ /* 0x000e620000000a00 */
[----:B------:R-:W-:Y:S01]  /*4cd0*/  PRMT R0, RZ, 0x654, R0 ;  /* 0x00000654ff007816 */ /* 0x000fe20000000000 */
[----:B------:R-:W-:Y:S01]  /*4ce0*/  @!PT LDS RZ, [RZ] ;  /* 0x00000000fffff984 */ /* 0x000fe20000000800 */
[----:B------:R-:W-:Y:S01]  /*4cf0*/  @!PT LDS RZ, [RZ] ;  /* 0x00000000fffff984 */ /* 0x000fe20000000800 */
[----:B------:R-:W-:Y:S01]  /*4d00*/  @!PT LDS RZ, [RZ] ;  /* 0x00000000fffff984 */ /* 0x000fe20000000800 */
[----:B------:R-:W-:Y:S01]  /*4d10*/  @!PT LDS RZ, [RZ] ;  /* 0x00000000fffff984 */ /* 0x000fe20000000800 */
[----:B------:R2:W-:Y:S06]  /*4d20*/  MEMBAR.ALL.CTA ;  /* 0x0000000000007992 */ /* 0x0005ec0000008000 */
[----:B--2---:R-:W2:Y:S01]  /*4d30*/  FENCE.VIEW.ASYNC.S ;  /* 0x00000000000073c6 */ /* 0x004ea20000000000 */
[----:B------:R-:W1:Y:S08]  /*4d40*/  @!P1 LDC R14, c[0x0][0xb20] ;  /* 0x0002c800ff0e9b82 */ /* 0x000e700000000800 */
[----:B------:R-:W1:Y:S01]  /*4d50*/  @!P1 LDC R9, c[0x0][0xb0c] ;  /* 0x0002c300ff099b82 */ /* 0x000e620000000800 */
[----:B--2---:R2:W-:Y:S01]  /*4d60*/  SYNCS.ARRIVE.TRANS64.RED.A1T0 RZ, [R0+URZ], RZ ;  /* 0x000000ff00ff79a7 */ /* 0x0045e200081004ff */
[----:B---3--:R-:W-:Y:S04]  /*4d70*/  LOP3.LUT P4, RZ, R18, 0x1, RZ, 0xc0, !PT ;  /* 0x0000000112ff7812 */ /* 0x008fe8000788c0ff */
[----:B------:R-:W-:Y:S09]  /*4d80*/  P2R R111, PR, RZ, 0x10 ;  /* 0x00000010ff6f7803 */ /* 0x000ff20000000000 */
[----:B------:R-:W-:Y:S02]  /*4d90*/  @P4 MOV R45, R16 ;  /* 0x00000010002d4202 */ /* 0x000fe40000000f00 */
[----:B------:R-:W-:Y:S01]  /*4da0*/  @P4 LOP3.LUT R43, R17, 0xffff, RZ, 0xc0, !PT ;  /* 0x0000ffff112b4812 */ /* 0x000fe200078ec0ff */
[----:B--2-4-:R-:W-:Y:S06]  /*4db0*/  @!P0 BRA `(.L_x_84) ;  /* 0x0000000000a48947 */ /* 0x014fec0003800000 */
[----:B------:R-:W-:Y:S01]  /*4dc0*/  IMAD.HI.U32 R24, R98, R39, RZ ;  /* 0x0000002762187227 */ /* 0x000fe200078e00ff */
[----:B------:R-:W-:Y:S02]  /*4dd0*/  ISETP.NE.AND P0, PT, R38, 0x1, PT ;  /* 0x000000012600780c */ /* 0x000fe40003f05270 */
[----:B------:R-:W-:Y:S01]  /*4de0*/  ISETP.NE.AND P2, PT, R40, 0x1, PT ;  /* 0x000000012800780c */ /* 0x000fe20003f45270 */
[-C--:B------:R-:W-:Y:S01]  /*4df0*/  IMAD.HI.U32 R22, R99, R92.reuse, RZ ;  /* 0x0000005c63167227 */ /* 0x080fe200078e00ff */
[----:B------:R-:W-:Y:S02]  /*4e00*/  SHF.R.U32.HI R23, RZ, R97, R24 ;  /* 0x00000061ff177219 */ /* 0x000fe40000011618 */
[----:B------:R-:W-:Y:S01]  /*4e10*/  ISETP.NE.AND P3, PT, R42, 0x1, PT ;  /* 0x000000012a00780c */ /* 0x000fe20003f65270 */
[----:B------:R-:W-:Y:S01]  /*4e20*/  IMAD.HI.U32 R28, R43, R39, RZ ;  /* 0x000000272b1c7227 */ /* 0x000fe200078e00ff */
[----:B------:R-:W-:Y:S02]  /*4e30*/  SHF.R.U32.HI R22, RZ, R93, R22 ;  /* 0x0000005dff167219 */ /* 0x000fe40000011616 */
[----:B------:R-:W-:Y:S01]  /*4e40*/  SEL R3, R98, R23, !P0 ;  /* 0x0000001762037207 */ /* 0x000fe20004000000 */
[----:B------:R-:W-:Y:S01]  /*4e50*/  IMAD.HI.U32 R26, R45, R92, RZ ;  /* 0x0000005c2d1a7227 */ /* 0x000fe200078e00ff */
[----:B------:R-:W-:Y:S03]  /*4e60*/  SEL R7, R99, R22, !P3 ;  /* 0x0000001663077207 */ /* 0x000fe60005800000 */
[-C--:B------:R-:W-:Y:S01]  /*4e70*/  IMAD.HI.U32 R22, R3, R36.reuse, RZ ;  /* 0x0000002403167227 */ /* 0x080fe200078e00ff */
[----:B------:R-:W-:Y:S03]  /*4e80*/  SHF.R.U32.HI R26, RZ, R93, R26 ;  /* 0x0000005dff1a7219 */ /* 0x000fe6000001161a */
[----:B------:R-:W-:Y:S01]  /*4e90*/  IMAD.HI.U32 R24, R7, R36, RZ ;  /* 0x0000002407187227 */ /* 0x000fe200078e00ff */
[----:B------:R-:W-:Y:S02]  /*4ea0*/  @P2 SHF.R.U32.HI R3, RZ, R37, R22 ;  /* 0x00000025ff032219 */ /* 0x000fe40000011616 */
[----:B------:R-:W-:Y:S02]  /*4eb0*/  SHF.R.U32.HI R22, RZ, R97, R28 ;  /* 0x00000061ff167219 */ /* 0x000fe4000001161c */
[----:B------:R-:W-:Y:S01]  /*4ec0*/  @P2 SHF.R.U32.HI R7, RZ, R37, R24 ;  /* 0x00000025ff072219 */ /* 0x000fe20000011618 */
[C---:B------:R-:W-:Y:S01]  /*4ed0*/  IMAD R2, R40.reuse, R3, RZ ;  /* 0x0000000328027224 */ /* 0x040fe200078e02ff */
[----:B------:R-:W-:Y:S02]  /*4ee0*/  SEL R5, R43, R22, !P0 ;  /* 0x000000162b057207 */ /* 0x000fe40004000000 */
[----:B------:R-:W-:Y:S01]  /*4ef0*/  SEL R3, R45, R26, !P3 ;  /* 0x0000001a2d037207 */ /* 0x000fe20005800000 */
[----:B------:R-:W-:Y:S01]  /*4f00*/  IMAD R4, R40, R7, RZ ;  /* 0x0000000728047224 */ /* 0x000fe200078e02ff */
[C---:B------:R-:W-:Y:S01]  /*4f10*/  ISETP.GE.AND P0, PT, R5.reuse, R2, PT ;  /* 0x000000020500720c */ /* 0x040fe20003f06270 */
[----:B------:R-:W-:Y:S03]  /*4f20*/  IMAD.HI.U32 R6, R5, R36, RZ ;  /* 0x0000002405067227 */ /* 0x000fe600078e00ff */
[----:B------:R-:W-:Y:S01]  /*4f30*/  ISETP.GE.OR P0, PT, R3, R4, P0 ;  /* 0x000000040300720c */ /* 0x000fe20000706670 */
[----:B------:R-:W-:Y:S01]  /*4f40*/  IMAD.MOV R4, RZ, RZ, -R3 ;  /* 0x000000ffff047224 */ /* 0x000fe200078e0a03 */
[-C--:B------:R-:W-:Y:S03]  /*4f50*/  SHF.R.U32.HI R6, RZ, R37.reuse, R6 ;  /* 0x00000025ff067219 */ /* 0x080fe60000011606 */
[----:B------:R-:W-:Y:S01]  /*4f60*/  IMAD R45, R42, R4, R45 ;  /* 0x000000042a2d7224 */ /* 0x000fe200078e022d */
[----:B------:R-:W-:Y:S05]  /*4f70*/  SEL R15, R5, R6, !P2 ;  /* 0x00000006050f7207 */ /* 0x000fea0005000000 */
[----:B------:R-:W-:Y:S02]  /*4f80*/  IMAD.MOV R6, RZ, RZ, -R15 ;  /* 0x000000ffff067224 */ /* 0x000fe400078e0a0f */
[C---:B------:R-:W-:Y:S04]  /*4f90*/  @!P0 IMAD.HI.U32 R2, R3.reuse, R36, RZ ;  /* 0x0000002403028227 */ /* 0x040fe800078e00ff */
[----:B------:R-:W-:Y:S01]  /*4fa0*/  IMAD R6, R40, R6, R5 ;  /* 0x0000000628067224 */ /* 0x000fe200078e0205 */
[----:B------:R-:W-:Y:S04]  /*4fb0*/  @!P0 SHF.R.U32.HI R2, RZ, R37, R2 ;  /* 0x00000025ff028219 */ /* 0x000fe80000011602 */
[----:B------:R-:W-:Y:S02]  /*4fc0*/  @!P0 SEL R0, R3, R2, !P2 ;  /* 0x0000000203008207 */ /* 0x000fe40005000000 */
[----:B------:R-:W-:Y:S02]  /*4fd0*/  IADD3 R2, PT, PT, -R5, RZ, RZ ;  /* 0x000000ff05027210 */ /* 0x000fe40007ffe1ff */
[----:B------:R-:W-:Y:S01]  /*4fe0*/  @!P0 IADD3 R8, PT, PT, R15, -R0, RZ ;  /* 0x800000000f088210 */ /* 0x000fe20007ffe0ff */
[----:B------:R-:W-:Y:S02]  /*4ff0*/  @!P0 IMAD R0, R7, R6, R0 ;  /* 0x0000000607008224 */ /* 0x000fe400078e0200 */
[----:B------:R-:W-:Y:S02]  /*5000*/  IMAD R43, R38, R2, R43 ;  /* 0x00000002262b7224 */ /* 0x000fe400078e022b */
[----:B------:R-:W-:Y:S02]  /*5010*/  @!P0 IMAD R5, R8, R40, R3 ;  /* 0x0000002808058224 */ /* 0x000fe400078e0203 */
[----:B------:R-:W-:Y:S04]  /*5020*/  @!P0 IMAD.MOV.U32 R3, RZ, RZ, R0 ;  /* 0x000000ffff038224 */ /* 0x000fe800078e0000 */
[----:B------:R-:W-:Y:S02]  /*5030*/  IMAD R45, R3, R42, R45 ;  /* 0x0000002a032d7224 */ /* 0x000fe400078e022d */
[----:B------:R-:W-:Y:S07]  /*5040*/  IMAD R43, R5, R38, R43 ;  /* 0x00000026052b7224 */ /* 0x000fee00078e022b */
.L_x_84:
[----:B-1----:R-:W-:Y:S01]  /*5050*/  @!P1 ISETP.NE.AND P0, PT, R10, 0x1, PT ;  /* 0x000000010a00980c */ /* 0x002fe20003f05270 */
[----:B------:R-:W-:Y:S01]  /*5060*/  @!P1 IMAD.HI.U32 R0, R45, R12, RZ ;  /* 0x0000000c2d009227 */ /* 0x000fe200078e00ff */
[----:B------:R-:W-:Y:S01]  /*5070*/  @!P1 ISETP.NE.AND P2, PT, R9, 0x1, PT ;  /* 0x000000010900980c */ /* 0x000fe20003f45270 */
[----:B------:R-:W-:Y:S01]  /*5080*/  ULOP3.LUT UP0, URZ, UR48, 0x1b0, URZ, 0xc0, !UPT ;  /* 0x000001b030ff7892 */ /* 0x000fe2000f80c0ff */
[----:B------:R-:W-:Y:S01]  /*5090*/  R2UR UR42, R21 ;  /* 0x00000000152a72ca */ /* 0x000fe200000e0000 */
[----:B------:R-:W-:Y:S01]  /*50a0*/  @!P1 IMAD.HI.U32 R3, R43, R11, RZ ;  /* 0x0000000b2b039227 */ /* 0x000fe200078e00ff */
[----:B------:R-:W-:Y:S02]  /*50b0*/  @!P1 SHF.R.U32.HI R0, RZ, R13, R0 ;  /* 0x0000000dff009219 */ /* 0x000fe40000011600 */
[----:B------:R-:W-:Y:S01]  /*50c0*/  R2UR UR41, R20 ;  /* 0x00000000142972ca */ /* 0x000fe200000e0000 */
[----:B------:R-:W-:Y:S01]  /*50d0*/  VIADD R112, R112, 0x1 ;  /* 0x0000000170707836 */ /* 0x000fe20000000000 */
[----:B------:R-:W-:Y:S02]  /*50e0*/  @!P1 SHF.R.U32.HI R2, RZ, R14, R3 ;  /* 0x0000000eff029219 */ /* 0x000fe40000011603 */
[----:B------:R-:W-:Y:S02]  /*50f0*/  @!P1 SEL R3, R45, R0, !P2 ;  /* 0x000000002d039207 */ /* 0x000fe40005000000 */
[----:B------:R-:W-:Y:S02]  /*5100*/  @!P1 SEL R2, R43, R2, !P0 ;  /* 0x000000022b029207 */ /* 0x000fe40004000000 */
[----:B------:R-:W-:Y:S01]  /*5110*/  @P4 SHF.R.U32.HI R103, RZ, 0x10, R17 ;  /* 0x00000010ff674819 */ /* 0x000fe20000011611 */
[----:B------:R-:W-:Y:S02]  /*5120*/  USHF.L.U32 UR42, UR42, 0x6, URZ ;  /* 0x000000062a2a7899 */ /* 0x000fe400080006ff */
[----:B------:R-:W-:Y:S02]  /*5130*/  @!P1 IMAD.IADD R0, R2, 0x1, -R3 ;  /* 0x0000000102009824 */ /* 0x000fe400078e0a03 */
[----:B------:R-:W-:Y:S01]  /*5140*/  @!P1 IMAD.IADD R2, R3, 0x1, -R2 ;  /* 0x0000000103029824 */ /* 0x000fe200078e0a02 */
[----:B------:R-:W-:Y:S01]  /*5150*/  USHF.L.U32 UR41, UR41, 0x7, URZ ;  /* 0x0000000729297899 */ /* 0x000fe200080006ff */
[----:B------:R-:W-:Y:S02]  /*5160*/  @!P1 IMAD R45, R0, R9, R45 ;  /* 0x00000009002d9224 */ /* 0x000fe400078e022d */
[----:B------:R-:W-:Y:S01]  /*5170*/  @!P1 IMAD R43, R2, R10, R43 ;  /* 0x0000000a022b9224 */ /* 0x000fe200078e022b */
[----:B------:R-:W-:Y:S08]  /*5180*/  BRA.U !UP0, `(.L_x_85) ;  /* 0x0000000108407547 */ /* 0x000ff0000b800000 */
[----:B------:R-:W1:Y:S01]  /*5190*/  LDCU.64 UR8, c[0x4][0x80] ;  /* 0x01001000ff0877ac */ /* 0x000e620008000a00 */
[----:B------:R-:W-:Y:S01]  /*51a0*/  MOV R3, 0x0 ;  /* 0x0000000000037802 */ /* 0x000fe20000000f00 */
[----:B------:R-:W-:Y:S02]  /*51b0*/  HFMA2 R12, -RZ, RZ, 0, 5.9604644775390625e-08 ;  /* 0x00000001ff0c7431 */ /* 0x000fe400000001ff */
[----:B------:R-:W-:Y:S02]  /*51c0*/  IMAD.MOV.U32 R8, RZ, RZ, 0x70 ;  /* 0x00000070ff087424 */ /* 0x000fe400078e00ff */
[----:B------:R-:W-:Y:S01]  /*51d0*/  IMAD.MOV.U32 R13, RZ, RZ, RZ ;  /* 0x000000ffff0d7224 */ /* 0x000fe200078e00ff */
[----:B------:R-:W2:Y:S01]  /*51e0*/  LDCU.64 UR6, c[0x4][0x88] ;  /* 0x01001100ff0677ac */ /* 0x000ea20008000a00 */
[----:B------:R-:W3:Y:S01]  /*51f0*/  LDC.64 R2, c[0x4][R3] ;  /* 0x0100000003027b82 */ /* 0x000ee20000000a00 */
[----:B------:R-:W4:Y:S01]  /*5200*/  LDCU.64 UR4, c[0x4][0x8] ;  /* 0x01000100ff0477ac */ /* 0x000f220008000a00 */
[----:B-1----:R-:W-:Y:S01]  /*5210*/  MOV R5, UR9 ;  /* 0x0000000900057c02 */ /* 0x002fe20008000f00 */
[----:B------:R-:W-:Y:S01]  /*5220*/  IMAD.U32 R4, RZ, RZ, UR8 ;  /* 0x00000008ff047e24 */ /* 0x000fe2000f8e00ff */
[----:B--2---:R-:W-:Y:S01]  /*5230*/  MOV R7, UR7 ;  /* 0x0000000700077c02 */ /* 0x004fe20008000f00 */
[----:B------:R-:W-:Y:S01]  /*5240*/  IMAD.U32 R6, RZ, RZ, UR6 ;  /* 0x00000006ff067e24 */ /* 0x000fe2000f8e00ff */
[----:B----4-:R-:W-:Y:S01]  /*5250*/  MOV R11, UR5 ;  /* 0x00000005000b7c02 */ /* 0x010fe20008000f00 */
[----:B------:R-:W-:Y:S02]  /*5260*/  IMAD.U32 R10, RZ, RZ, UR4 ;  /* 0x00000004ff0a7e24 */ /* 0x000fe4000f8e00ff */
[----:B------:R-:W-:Y:S07]  /*5270*/  LEPC R20, `(.L_x_85) ;  /* 0x000000001014794e */ /* 0x000fee0000000000 */
[----:B---3-5:R-:W-:Y:S05]  /*5280*/  CALL.ABS.NOINC R2 ;  /* 0x0000000002007343 */ /* 0x028fea0003c00000 */
.L_x_85:
[----:B------:R-:W-:Y:S01]  /*5290*/  LOP3.LUT P0, RZ, R109, 0x1b0, RZ, 0xc0, !PT ;  /* 0x000001b06dff7812 */ /* 0x000fe2000780c0ff */
[----:B------:R-:W-:Y:S11]  /*52a0*/  BSSY.RECONVERGENT B6, `(.L_x_86) ;  /* 0x0000013000067945 */ /* 0x000ff60003800200 */
[----:B------:R-:W-:Y:S01]  /*52b0*/  @!UPT UIADD3 URZ, UPT, UPT, URZ, URZ, URZ ;  /* 0x000000fffffff290 */ /* 0x000fe2000fffe0ff */
[----:B------:R-:W-:Y:S05]  /*52c0*/  @!P0 BRA `(.L_x_87) ;  /* 0x0000000000408947 */ /* 0x000fea0003800000 */
        /* <DEDUP_REMOVED lines=16> */
.L_x_87:
[----:B------:R-:W-:Y:S05]  /*53d0*/  BSYNC.RECONVERGENT B6 ;  /* 0x0000000000067941 */ /* 0x000fea0003800200 */
.L_x_86:
[----:B------:R-:W-:Y:S01]  /*53e0*/  ISETP.NE.U32.AND P4, PT, R90, RZ, PT ;  /* 0x000000ff5a00720c */ /* 0x000fe20003f85070 */
[----:B------:R-:W-:Y:S01]  /*53f0*/  UISETP.NE.AND UP2, UPT, UR50, URZ, UPT ;  /* 0x000000ff3200728c */ /* 0x000fe2000bf45270 */
[----:B------:R-:W-:Y:S01]  /*5400*/  ISETP.NE.U32.AND P2, PT, RZ, UR38, PT ;  /* 0x00000026ff007c0c */ /* 0x000fe2000bf45070 */
[----:B------:R-:W-:Y:S01]  /*5410*/  UISETP.NE.U32.AND UP1, UPT, UR44, URZ, UPT ;  /* 0x000000ff2c00728c */ /* 0x000fe2000bf25070 */
[----:B------:R-:W-:Y:S01]  /*5420*/  ISETP.NE.AND.EX P4, PT, R91, RZ, PT, P4 ;  /* 0x000000ff5b00720c */ /* 0x000fe20003f85340 */
[----:B------:R-:W-:Y:S01]  /*5430*/  UPLOP3.LUT UP0, UPT, UPT, UPT, UPT, 0x40, 0x4 ;  /* 0x000000000004789c */ /* 0x000fe20003f0e870 */
[----:B------:R-:W-:Y:S01]  /*5440*/  ISETP.NE.AND.EX P2, PT, RZ, UR39, PT, P2 ;  /* 0x00000027ff007c0c */ /* 0x000fe2000bf45320 */
[----:B------:R-:W-:Y:S01]  /*5450*/  UISETP.NE.AND.EX UP1, UPT, UR45, URZ, UPT, UP1 ;  /* 0x000000ff2d00728c */ /* 0x000fe2000bf25310 */
[----:B------:R-:W-:Y:S04]  /*5460*/  PLOP3.LUT P1, PT, PT, PT, UP2, 0x80, 0x8 ;  /* 0x000000000008781c */ /* 0x000fe80003f2f028 */
[----:B------:R-:W-:Y:S06]  /*5470*/  @UP2 UPLOP3.LUT UP0, UPT, UPT, UPT, UP1, 0x80, 0x8 ;  /* 0x000000000008289c */ /* 0x000fec0003f0f010 */
[----:B------:R-:W-:Y:S01]  /*5480*/  PLOP3.LUT P0, PT, PT, PT, UP0, 0x80, 0x8 ;  /* 0x000000000008781c */ /* 0x000fe20003f0f008 */
[----:B------:R-:W-:Y:S01]  /*5490*/  @!UPT UIADD3 URZ, UPT, UPT, URZ, URZ, URZ ;  /* 0x000000fffffff290 */ /* 0x000fe2000fffe0ff */
[----:B------:R-:W-:Y:S11]  /*54a0*/  BRA.U !UP1, `(.L_x_88) ;  /* 0x0000000109387547 */ /* 0x000ff6000b800000 */
[----:B------:R-:W-:Y:S01]  /*54b0*/  UISETP.NE.U32.AND UP0, UPT, UR38, URZ, UPT ;  /* 0x000000ff2600728c */ /* 0x000fe2000bf05070 */
[----:B------:R-:W-:Y:S02]  /*54c0*/  HFMA2 R0, -RZ, RZ, 0, 5.9604644775390625e-08 ;  /* 0x00000001ff007431 */ /* 0x000fe400000001ff */
[----:B------:R-:W-:Y:S01]  /*54d0*/  IMAD.MOV.U32 R95, RZ, RZ, 0x1 ;  /* 0x00000001ff5f7424 */ /* 0x000fe200078e00ff */
[----:B------:R-:W-:Y:S06]  /*54e0*/  UISETP.NE.AND.EX UP0, UPT, UR39, URZ, UPT, UP0 ;  /* 0x000000ff2700728c */ /* 0x000fec000bf05300 */
[----:B------:R-:W-:Y:S05]  /*54f0*/  PLOP3.LUT P3, PT, PT, PT, UP0, 0x80, 0x8 ;  /* 0x000000000008781c */ /* 0x000fea0003f6f008 */
[----:B------:R-:W1:Y:S01]  /*5500*/  @UP0 LDCU.64 UR6, c[0x0][0x888] ;  /* 0x00011100ff0607ac */ /* 0x000e620008000a00 */
[----:B------:R-:W-:Y:S07]  /*5510*/  @UP0 UIMAD UR4, UR36, UR44, URZ ;  /* 0x0000002c240402a4 */ /* 0x000fee000f8e02ff */
[----:B------:R-:W-:Y:S01]  /*5520*/  @!P3 PRMT R95, R0, 0x7610, R95 ;  /* 0x00007610005fb816 */ /* 0x000fe2000000005f */
[----:B-1----:R-:W-:Y:S03]  /*5530*/  @UP0 UIMAD.WIDE UR6, UR4, 0x4, UR6 ;  /* 0x00000004040608a5 */ /* 0x002fe6000f8e0206 */
[----:B------:R-:W1:Y:S03]  /*5540*/  @!UP0 LDCU UR4, c[0x0][0x880] ;  /* 0x00011000ff0487ac */ /* 0x000e660008000800 */
[----:B------:R-:W-:Y:S01]  /*5550*/  IMAD.U32 R2, RZ, RZ, UR6 ;  /* 0x00000006ff027e24 */ /* 0x000fe2000f8e00ff */
[----:B------:R-:W-:Y:S05]  /*5560*/  MOV R3, UR7 ;  /* 0x0000000700037c02 */ /* 0x000fea0008000f00 */
[----:B-----5:R2:W5:Y:S02]  /*5570*/  @P3 LDG.E R49, desc[UR46][R2.64] ;  /* 0x0000002e02313981 */ /* 0x020564000c1e1900 */
[----:B-12---:R-:W-:Y:S02]  /*5580*/  @!P3 IMAD.U32 R49, RZ, RZ, UR4 ;  /* 0x00000004ff31be24 */ /* 0x006fe4000f8e00ff */
.L_x_88:
[----:B------:R-:W-:Y:S05]  /*5590*/  @!P4 BRA `(.L_x_89) ;  /* 0x000000000020c947 */ /* 0x000fea0003800000 */
[----:B------:R-:W-:Y:S04]  /*55a0*/  ISETP.NE.U32.AND P3, PT, R88, RZ, PT ;  /* 0x000000ff5800720c */ /* 0x000fe80003f65070 */
[----:B------:R-:W-:Y:S11]  /*55b0*/  ISETP.NE.AND.EX P3, PT, R89, RZ, PT, P3 ;  /* 0x000000ff5900720c */ /* 0x000ff60003f65330 */
[----:B------:R-:W-:Y:S02]  /*55c0*/  @!UPT UIADD3 URZ, UPT, UPT, URZ, URZ, URZ ;  /* 0x000000fffffff290 */ /* 0x000fe4000fffe0ff */
[----:B------:R-:W1:Y:S01]  /*55d0*/  @P3 LDC.64 R2, c[0x0][0x8a8] ;  /* 0x00022a00ff023b82 */ /* 0x000e620000000a00 */
[----:B------:R-:W-:Y:S04]  /*55e0*/  @P3 IMAD R0, R90, UR36, RZ ;  /* 0x000000245a003c24 */ /* 0x000fe8000f8e02ff */
[----:B-1----:R-:W-:Y:S05]  /*55f0*/  @P3 IMAD.WIDE R2, R0, 0x4, R2 ;  /* 0x0000000400023825 */ /* 0x002fea00078e0202 */
[----:B-----5:R1:W5:Y:S02]  /*5600*/  @P3 LDG.E R47, desc[UR46][R2.64] ;  /* 0x0000002e022f3981 */ /* 0x020364000c1e1900 */
[----:B-1----:R-:W2:Y:S02]  /*5610*/  @!P3 LDC R47, c[0x0][0x8a0] ;  /* 0x00022800ff2fbb82 */ /* 0x002ea40000000800 */
.L_x_89:
[----:B-----5:R-:W-:Y:S01]  /*5620*/  FSETP.NEU.AND P4, PT, R49, RZ, PT ;  /* 0x000000ff3100720b */ /* 0x020fe20003f8d000 */
[----:B------:R-:W-:Y:S01]  /*5630*/  BSSY B1, `(.L_x_90) ;  /* 0x0000042000017945 */ /* 0x000fe20003800000 */
[----:B------:R-:W-:Y:S01]  /*5640*/  SEL R7, RZ, 0xffffffff, P2 ;  /* 0xffffffffff077807 */ /* 0x000fe20001000000 */
[----:B------:R-:W-:Y:S01]  /*5650*/  IMAD.MOV.U32 R115, RZ, RZ, 0x1 ;  /* 0x00000001ff737424 */ /* 0x000fe200078e00ff */
[----:B------:R-:W-:Y:S02]  /*5660*/  LOP3.LUT P3, RZ, R95, 0xff, RZ, 0xc0, !PT ;  /* 0x000000ff5fff7812 */ /* 0x000fe4000786c0ff */
[----:B------:R-:W-:Y:S02]  /*5670*/  CS2R R86, SRZ ;  /* 0x0000000000567805 */ /* 0x000fe4000001ff00 */
[----:B------:R-:W-:Y:S02]  /*5680*/  @P1 SEL R4, RZ, 0xffffffff, P4 ;  /* 0xffffffffff041807 */ /* 0x000fe40002000000 */
[----:B------:R-:W-:Y:S02]  /*5690*/  CS2R R84, SRZ ;  /* 0x0000000000547805 */ /* 0x000fe4000001ff00 */
[----:B------:R-:W-:Y:S02]  /*56a0*/  LEA R0, R105, UR49, 0x3 ;  /* 0x0000003169007c11 */ /* 0x000fe4000f8e18ff */
[----:B------:R-:W-:Y:S02]  /*56b0*/  CS2R R82, SRZ ;  /* 0x0000000000527805 */ /* 0x000fe4000001ff00 */
[----:B------:R-:W-:Y:S02]  /*56c0*/  @P0 SEL R4, R7, R4, !P3 ;  /* 0x0000000407040207 */ /* 0x000fe40005800000 */
[----:B------:R-:W-:Y:S02]  /*56d0*/  CS2R R80, SRZ ;  /* 0x0000000000507805 */ /* 0x000fe4000001ff00 */
[----:B------:R-:W-:Y:S02]  /*56e0*/  LEA R113, R44, UR49, 0x3 ;  /* 0x000000312c717c11 */ /* 0x000fe4000f8e18ff */
[----:B------:R-:W-:Y:S02]  /*56f0*/  @P1 LOP3.LUT R4, R4, 0x1, RZ, 0xc0, !PT ;  /* 0x0000000104041812 */ /* 0x000fe400078ec0ff */
[----:B------:R-:W-:Y:S02]  /*5700*/  SHF.L.U32 R2, R107, 0x1f, RZ ;  /* 0x0000001f6b027819 */ /* 0x000fe400000006ff */
[----:B------:R-:W-:Y:S02]  /*5710*/  ISETP.NE.U32.OR P6, PT, R4, 0x1, !P1 ;  /* 0x000000010400780c */ /* 0x000fe40004fc5470 */
[----:B------:R-:W-:Y:S02]  /*5720*/  PLOP3.LUT P2, PT, PT, PT, UP1, 0x80, 0x8 ;  /* 0x000000000008781c */ /* 0x000fe40003f4f018 */
[----:B------:R-:W-:Y:S02]  /*5730*/  LEA.HI R5, R44, R44, RZ, 0x1 ;  /* 0x0000002c2c057211 */ /* 0x000fe400078f08ff */
[----:B------:R-:W-:Y:S02]  /*5740*/  SEL R4, RZ, 0xffffffff, P4 ;  /* 0xffffffffff047807 */ /* 0x000fe40002000000 */
[----:B------:R-:W-:Y:S01]  /*5750*/  P2R R114, PR, RZ, 0x40 ;  /* 0x00000040ff727803 */ /* 0x000fe20000000000 */
[C---:B------:R-:W-:Y:S01]  /*5760*/  IMAD.SHL.U32 R3, R5.reuse, 0x40, RZ ;  /* 0x0000004005037824 */ /* 0x040fe200078e00ff */
[----:B------:R-:W-:Y:S03]  /*5770*/  LOP3.LUT R5, R5, 0xffe, RZ, 0xc0, !PT ;  /* 0x00000ffe05057812 */ /* 0x000fe600078ec0ff */
[----:B------:R-:W-:Y:S02]  /*5780*/  @P6 SHF.L.U32 R9, R104, 0x1f, RZ ;  /* 0x0000001f68096819 */ /* 0x000fe400000006ff */
[----:B------:R-:W-:Y:S01]  /*5790*/  @P2 SEL R4, R7, R4, !P3 ;  /* 0x0000000407042207 */ /* 0x000fe20005800000 */
[----:B------:R-:W-:Y:S01]  /*57a0*/  IMAD.IADD R48, R44, 0x1, -R5 ;  /* 0x000000012c307824 */ /* 0x000fe200078e0a05 */
[----:B------:R-:W1:Y:S01]  /*57b0*/  @P6 SYNCS.PHASECHK.TRANS64.TRYWAIT P1, [R0+URZ+0x80], R9 ;  /* 0x00008009000065a7 */ /* 0x000e6200080211ff */
[----:B------:R-:W-:Y:S02]  /*57c0*/  LOP3.LUT R3, R3, 0xffffff80, RZ, 0xc0, !PT ;  /* 0xffffff8003037812 */ /* 0x000fe400078ec0ff */
[----:B------:R-:W-:Y:S03]  /*57d0*/  LOP3.LUT R4, R4, 0x1, RZ, 0xc0, !PT ;  /* 0x0000000104047812 */ /* 0x000fe600078ec0ff */
[----:B------:R-:W-:Y:S01]  /*57e0*/  IMAD.IADD R3, R46, 0x1, R3 ;  /* 0x000000012e037824 */ /* 0x000fe200078e0203 */
[----:B------:R-:W-:Y:S03]  /*57f0*/  ISETP.NE.U32.AND P5, PT, R4, 0x1, PT ;  /* 0x000000010400780c */ /* 0x000fe60003fa5070 */
[----:B------:R-:W-:Y:S01]  /*5800*/  IMAD R48, R48, 0x100000, R3 ;  /* 0x0010000030307824 */ /* 0x000fe200078e0203 */
[----:B------:R-:W-:Y:S01]  /*5810*/  P2R R124, PR, RZ, 0x20 ;  /* 0x00000020ff7c7803 */ /* 0x000fe20000000000 */
[----:B------:R3:W4:Y:S01]  /*5820*/  SYNCS.PHASECHK.TRANS64.TRYWAIT P0, [R113+URZ+0xd0], R2 ;  /* 0x0000d002710075a7 */ /* 0x00072200080011ff */
[----:B-1----:R-:W-:Y:S01]  /*5830*/  @P6 SEL R115, RZ, 0x1, !P1 ;  /* 0x00000001ff736807 */ /* 0x002fe20004800000 */
[----:B---3--:R-:W-:Y:S06]  /*5840*/  @!P6 BRA `(.L_x_91) ;  /* 0x000000000080e947 */ /* 0x008fec0003800000 */
[----:B------:R-:W-:Y:S01]  /*5850*/  @P5 IMAD R5, R105, 0x1000, R100 ;  /* 0x0000100069055824 */ /* 0x000fe200078e0264 */
[----:B------:R-:W-:Y:S01]  /*5860*/  ISETP.NE.AND P1, PT, R115, RZ, PT ;  /* 0x000000ff7300720c */ /* 0x000fe20003f25270 */
[----:B------:R-:W-:Y:S01]  /*5870*/  BSSY B0, `(.L_x_92) ;  /* 0x000000b000007945 */ /* 0x000fe20003800000 */
[----:B------:R-:W-:Y:S01]  /*5880*/  CS2R R82, SRZ ;  /* 0x0000000000527805 */ /* 0x000fe2000001ff00 */
[----:B------:R-:W-:Y:S01]  /*5890*/  @P5 VIADD R4, R5, UR49 ;  /* 0x0000003105045c36 */ /* 0x000fe20008000000 */
[----:B------:R-:W-:Y:S02]  /*58a0*/  CS2R R80, SRZ ;  /* 0x0000000000507805 */ /* 0x000fe4000001ff00 */
[----:B------:R-:W-:Y:S02]  /*58b0*/  CS2R R86, SRZ ;  /* 0x0000000000567805 */ /* 0x000fe4000001ff00 */
[----:B------:R-:W-:Y:S01]  /*58c0*/  CS2R R84, SRZ ;  /* 0x0000000000547805 */ /* 0x000fe2000001ff00 */
[----:B------:R-:W-:Y:S04]  /*58d0*/  @P5 IMAD R4, R108, -0x10, R4 ;  /* 0xfffffff06c045824 */ /* 0x000fe800078e0204 */
[----:B------:R-:W-:Y:S05]  /*58e0*/  @P1 BRA `(.L_x_93) ;  /* 0x00000000000c1947 */ /* 0x000fea0003800000 */
[----:B------:R-:W-:Y:S04]  /*58f0*/  SHF.L.U32 R3, R104, 0x1f, RZ ;  /* 0x0000001f68037819 */ /* 0x000fe800000006ff */
[----:B------:R-:W1:Y:S02]  /*5900*/  SYNCS.PHASECHK.TRANS64.TRYWAIT P1, [R0+URZ+0x80], R3 ;  /* 0x00008003000075a7 */ /* 0x000e6400080211ff */
[----:B-1----:R-:W-:Y:S05]  /*5910*/  @!P1 BRA `(.L_x_94) ;  /* 0x0000002400509947 */ /* 0x002fea0003800000 */
.L_x_93:
[----:B------:R-:W-:Y:S05]  /*5920*/  BSYNC B0 ;  /* 0x0000000000007941 */ /* 0x000fea0003800000 */
.L_x_92:
[----:B------:R-:W-:Y:S01]  /*5930*/  ISETP.NE.AND P1, PT, R124, RZ, PT ;  /* 0x000000ff7c00720c */ /* 0x000fe20003f25270 */
[----:B-1----:R-:W-:Y:S02]  /*5940*/  VIADD R3, R0, 0x90 ;  /* 0x0000009000037836 */ /* 0x002fe40000000000 */
[----:B------:R-:W-:Y:S02]  /*5950*/  IMAD.U32 R0, RZ, RZ, UR37 ;  /* 0x00000025ff007e24 */ /* 0x000fe4000f8e00ff */
[----:B------:R-:W-:Y:S03]  /*5960*/  VIADD R105, R105, 0x1 ;  /* 0x0000000169697836 */ /* 0x000fe60000000000 */
[----:B------:R-:W-:Y:S05]  /*5970*/  PRMT R0, R0, 0x654, R3 ;  /* 0x0000065400007816 */ /* 0x000fea0000000003 */
[----:B------:R1:W3:Y:S04]  /*5980*/  @P1 LDS.128 R80, [R5+UR49+0x200] ;  /* 0x0002003105501984 */ /* 0x0002e80008000c00 */
[----:B------:R1:W1:Y:S01]  /*5990*/  @P1 LDS.128 R84, [R4+0x210] ;  /* 0x0002100004541984 */ /* 0x0002620000000c00 */
[C---:B------:R-:W-:Y:S01]  /*59a0*/  ISETP.NE.AND P1, PT, R105.reuse, 0x2, PT ;  /* 0x000000026900780c */ /* 0x040fe20003f25270 */
[----:B------:R-:W-:Y:S01]  /*59b0*/  @!PT LDS RZ, [RZ] ;  /* 0x00000000fffff984 */ /* 0x000fe20000000800 */
[----:B------:R-:W-:Y:S01]  /*59c0*/  @!PT LDS RZ, [RZ] ;  /* 0x00000000fffff984 */ /* 0x000fe20000000800 */
[----:B------:R-:W-:Y:S01]  /*59d0*/  @!PT LDS RZ, [RZ] ;  /* 0x00000000fffff984 */ /* 0x000fe20000000800 */
[----:B------:R-:W-:Y:S01]  /*59e0*/  @!PT LDS RZ, [RZ] ;  /* 0x00000000fffff984 */ /* 0x000fe20000000800 */
[----:B------:R5:W-:Y:S06]  /*59f0*/  MEMBAR.ALL.CTA ;  /* 0x0000000000007992 */ /* 0x000bec0000008000 */
[----:B-----5:R-:W5:Y:S01]  /*5a00*/  FENCE.VIEW.ASYNC.S ;  /* 0x00000000000073c6 */ /* 0x020f620000000000 */
[----:B------:R-:W-:Y:S02]  /*5a10*/  SEL R3, RZ, 0x1, P1 ;  /* 0x00000001ff037807 */ /* 0x000fe40000800000 */
[----:B------:R-:W-:Y:S02]  /*5a20*/  SEL R105, R105, RZ, P1 ;  /* 0x000000ff69697207 */ /* 0x000fe40000800000 */
[----:B------:R-:W-:Y:S01]  /*5a30*/  LOP3.LUT R104, R104, R3, RZ, 0x3c, !PT ;  /* 0x0000000368687212 */ /* 0x000fe200078e3cff */
[----:B-----5:R1:W-:Y:S06]  /*5a40*/  SYNCS.ARRIVE.TRANS64.RED.A1T0 RZ, [R0+URZ], RZ ;  /* 0x000000ff00ff79a7 */ /* 0x0203ec00081004ff */
.L_x_91:
[----:B------:R-:W-:Y:S05]  /*5a50*/  BSYNC B1 ;  /* 0x0000000000017941 */ /* 0x000fea0003800000 */
.L_x_90:
[----:B-1----:R-:W-:Y:S04]  /*5a60*/  SHF.R.U32.HI R0, RZ, 0x15, R48 ;  /* 0x00000015ff007819 */ /* 0x002fe80000011630 */
[----:B------:R-:W-:Y:S01]  /*5a70*/  LOP3.LUT P1, RZ, R0, 0x3, R101, 0x48, !PT ;  /* 0x0000000300ff7812 */ /* 0x000fe20007824865 */
[----:B------:R-:W-:Y:S01]  /*5a80*/  @!UPT UIADD3 URZ, UPT, UPT, URZ, URZ, URZ ;  /* 0x000000fffffff290 */ /* 0x000fe2000fffe0ff */
[----:B----4-:R-:W-:Y:S11]  /*5a90*/  @P0 BRA `(.L_x_95) ;  /* 0x0000000000080947 */ /* 0x010ff60003800000 */
[----:B------:R-:W1:Y:S02]  /*5aa0*/  SYNCS.PHASECHK.TRANS64.TRYWAIT P0, [R113+URZ+0xd0], R2 ;  /* 0x0000d002710075a7 */ /* 0x000e6400080011ff */
[----:B-1----:R-:W-:Y:S05]  /*5ab0*/  @!P0 BRA `(.L_x_96) ;  /* 0x0000002000fc8947 */ /* 0x002fea0003800000 */
.L_x_95:
[----:B------:R-:W-:Y:S05]  /*5ac0*/  @!P1 BRA `(.L_x_97) ;  /* 0x0000000000409947 */ /* 0x000fea0003800000 */
[----:B------:R-:W4:Y:S01]  /*5ad0*/  LDCU.64 UR8, c[0x4][0x70] ;  /* 0x01000e00ff0877ac */ /* 0x000f220008000a00 */
[----:B------:R-:W-:Y:S01]  /*5ae0*/  MOV R3, 0x0 ;  /* 0x0000000000037802 */ /* 0x000fe20000000f00 */
[----:B------:R-:W-:Y:S02]  /*5af0*/  HFMA2 R12, -RZ, RZ, 0, 5.9604644775390625e-08 ;  /* 0x00000001ff0c7431 */ /* 0x000fe400000001ff */
[----:B------:R-:W-:Y:S02]  /*5b00*/  IMAD.MOV.U32 R8, RZ, RZ, 0x192 ;  /* 0x00000192ff087424 */ /* 0x000fe400078e00ff */
[----:B------:R-:W-:Y:S01]  /*5b10*/  IMAD.MOV.U32 R13, RZ, RZ, RZ ;  /* 0x000000ffff0d7224 */ /* 0x000fe200078e00ff */
[----:B------:R-:W5:Y:S01]  /*5b20*/  LDCU.64 UR6, c[0x4][0x78] ;  /* 0x01000f00ff0677ac */ /* 0x000f620008000a00 */
[----:B-1----:R-:W1:Y:S01]  /*5b30*/  LDC.64 R2, c[0x4][R3] ;  /* 0x0100000003027b82 */ /* 0x002e620000000a00 */
[----:B------:R-:W2:Y:S01]  /*5b40*/  LDCU.64 UR4, c[0x4][0x10] ;  /* 0x01000200ff0477ac */ /* 0x000ea20008000a00 */
[----:B----4-:R-:W-:Y:S01]  /*5b50*/  MOV R5, UR9 ;  /* 0x0000000900057c02 */ /* 0x010fe20008000f00 */
[----:B------:R-:W-:Y:S01]  /*5b60*/  IMAD.U32 R4, RZ, RZ, UR8 ;  /* 0x00000008ff047e24 */ /* 0x000fe2000f8e00ff */
[----:B-----5:R-:W-:Y:S01]  /*5b70*/  MOV R7, UR7 ;  /* 0x0000000700077c02 */ /* 0x020fe20008000f00 */
[----:B------:R-:W-:Y:S01]  /*5b80*/  IMAD.U32 R6, RZ, RZ, UR6 ;  /* 0x00000006ff067e24 */ /* 0x000fe2000f8e00ff */
[----:B--2---:R-:W-:Y:S01]  /*5b90*/  MOV R11, UR5 ;  /* 0x00000005000b7c02 */ /* 0x004fe20008000f00 */
[----:B------:R-:W-:Y:S02]  /*5ba0*/  IMAD.U32 R10, RZ, RZ, UR4 ;  /* 0x00000004ff0a7e24 */ /* 0x000fe4000f8e00ff */
[----:B------:R-:W-:Y:S07]  /*5bb0*/  LEPC R20, `(.L_x_97) ;  /* 0x000000001014794e */ /* 0x000fee0000000000 */
[----:B-1-3--:R-:W-:Y:S05]  /*5bc0*/  CALL.ABS.NOINC R2 ;  /* 0x0000000002007343 */ /* 0x00afea0003c00000 */
.L_x_97:
[-C--:B---3--:R-:W-:Y:S01]  /*5bd0*/  F2FP.F16.E5M2.UNPACK_B R51, R80.reuse ;  /* 0x00000050ff33723e */ /* 0x088fe200020004ff */
[----:B------:R-:W-:Y:S05]  /*5be0*/  WARPSYNC.ALL ;  /* 0x0000000000007948 */ /* 0x000fea0003800000 */
[----:B------:R-:W-:Y:S01]  /*5bf0*/  R2UR UR4, R48 ;  /* 0x00000000300472ca */ /* 0x000fe200000e0000 */
[--C-:B------:R-:W-:Y:S01]  /*5c00*/  HADD2.F32 R50, -RZ, R51.reuse.H0_H0 ;  /* 0x20000033ff327230 */ /* 0x100fe20000004100 */
[----:B------:R-:W-:Y:S01]  /*5c10*/  F2FP.F16.E5M2.UNPACK_B R53, R80.H1 ;  /* 0x00000050ff35723e */ /* 0x000fe200030004ff */
[----:B------:R-:W-:Y:S01]  /*5c20*/  HADD2.F32 R51, -RZ, R51.H1_H1 ;  /* 0x30000033ff337230 */ /* 0x000fe20000004100 */
[-C--:B------:R-:W-:Y:S01]  /*5c30*/  F2FP.F16.E5M2.UNPACK_B R55, R81.reuse ;  /* 0x00000051ff37723e */ /* 0x080fe200020004ff */
[----:B------:R-:W-:Y:S01]  /*5c40*/  BSSY.RECONVERGENT B0, `(.L_x_98) ;  /* 0x0000099000007945 */ /* 0x000fe20003800200 */
[----:B------:R-:W-:Y:S01]  /*5c50*/  F2FP.F16.E5M2.UNPACK_B R57, R81.H1 ;  /* 0x00000051ff39723e */ /* 0x000fe200030004ff */
[--C-:B------:R-:W-:Y:S01]  /*5c60*/  HADD2.F32 R52, -RZ, R53.reuse.H0_H0 ;  /* 0x20000035ff347230 */ /* 0x100fe20000004100 */
[-C--:B------:R-:W-:Y:S01]  /*5c70*/  F2FP.F16.E5M2.UNPACK_B R59, R82.reuse ;  /* 0x00000052ff3b723e */ /* 0x080fe200020004ff */
[----:B------:R-:W-:Y:S01]  /*5c80*/  HADD2.F32 R54, -RZ, R53.H1_H1 ;  /* 0x30000035ff367230 */ /* 0x000fe20000004100 */
[----:B------:R-:W-:Y:S01]  /*5c90*/  F2FP.F16.E5M2.UNPACK_B R61, R82.H1 ;  /* 0x00000052ff3d723e */ /* 0x000fe200030004ff */
[--C-:B------:R-:W-:Y:S01]  /*5ca0*/  HADD2.F32 R53, -RZ, R55.reuse.H0_H0 ;  /* 0x20000037ff357230 */ /* 0x100fe20000004100 */
[-C--:B------:R-:W-:Y:S01]  /*5cb0*/  F2FP.F16.E5M2.UNPACK_B R63, R83.reuse ;  /* 0x00000053ff3f723e */ /* 0x080fe200020004ff */
[----:B------:R-:W-:Y:S01]  /*5cc0*/  LDTM.16dp32bit_t0_t15.x32 R4, tmem[UR4] ;  /* 0x00000004000479ee */ /* 0x000fe20008a80000 */
[----:B------:R-:W2:Y:S01]  /*5cd0*/  LDTM.16dp32bit_t16_t31.x32 R4, tmem[UR4+0x20] ;  /* 0x00002004000479ee */ /* 0x000ea20008aa0000 */
[----:B------:R-:W-:Y:S01]  /*5ce0*/  SHF.L.U32 R125, R102, 0x4, RZ ;  /* 0x00000004667d7819 */ /* 0x000fe200000006ff */
[----:B------:R-:W-:Y:S01]  /*5cf0*/  HADD2.F32 R56, -RZ, R55.H1_H1 ;  /* 0x30000037ff387230 */ /* 0x000fe20000004100 */
[----:B------:R-:W-:Y:S01]  /*5d00*/  ISETP.NE.AND P6, PT, R114, RZ, PT ;  /* 0x000000ff7200720c */ /* 0x000fe20003fc5270 */
[----:B------:R-:W-:Y:S01]  /*5d10*/  HADD2.F32 R60, -RZ, R59.H1_H1 ;  /* 0x3000003bff3c7230 */ /* 0x000fe20000004100 */
[----:B------:R-:W-:Y:S01]  /*5d20*/  IADD3 R114, PT, PT, R100, UR49, RZ ;  /* 0x0000003164727c10 */ /* 0x000fe2000fffe0ff */
[----:B------:R-:W-:Y:S01]  /*5d30*/  HADD2.F32 R64, -RZ, R63.H1_H1 ;  /* 0x3000003fff407230 */ /* 0x000fe20000004100 */
[----:B------:R-:W-:Y:S01]  /*5d40*/  F2FP.F16.E5M2.UNPACK_B R65, R83.H1 ;  /* 0x00000053ff41723e */ /* 0x000fe200030004ff */
[--C-:B------:R-:W-:Y:S01]  /*5d50*/  HADD2.F32 R55, -RZ, R57.reuse.H0_H0 ;  /* 0x20000039ff377230 */ /* 0x100fe20000004100 */
[----:B------:R-:W-:Y:S01]  /*5d60*/  IADD3 R114, PT, PT, R114, R125, RZ ;  /* 0x0000007d72727210 */ /* 0x000fe20007ffe0ff */
[----:B------:R-:W-:Y:S01]  /*5d70*/  HADD2.F32 R58, -RZ, R57.H1_H1 ;  /* 0x30000039ff3a7230 */ /* 0x000fe20000004100 */
[-C--:B------:R-:W-:Y:S01]  /*5d80*/  F2FP.F16.E5M2.UNPACK_B R67, R84.reuse ;  /* 0x00000054ff43723e */ /* 0x080fe200020004ff */
[----:B------:R-:W-:Y:S01]  /*5d90*/  HADD2.F32 R57, -RZ, R59.H0_H0 ;  /* 0x2000003bff397230 */ /* 0x000fe20000004100 */
[----:B------:R-:W-:Y:S01]  /*5da0*/  F2FP.F16.E5M2.UNPACK_B R69, R84.H1 ;  /* 0x00000054ff45723e */ /* 0x000fe200030004ff */
[----:B------:R-:W-:Y:S01]  /*5db0*/  HADD2.F32 R59, -RZ, R61.H0_H0 ;  /* 0x2000003dff3b7230 */ /* 0x000fe20000004100 */
[-C--:B------:R-:W-:Y:S01]  /*5dc0*/  F2FP.F16.E5M2.UNPACK_B R71, R85.reuse ;  /* 0x00000055ff47723e */ /* 0x080fe200020004ff */
[----:B------:R-:W-:Y:S01]  /*5dd0*/  HADD2.F32 R68, -RZ, R67.H1_H1 ;  /* 0x30000043ff447230 */ /* 0x000fe20000004100 */
[----:B------:R-:W-:Y:S01]  /*5de0*/  F2FP.F16.E5M2.UNPACK_B R73, R85.H1 ;  /* 0x00000055ff49723e */ /* 0x000fe200030004ff */
[----:B------:R-:W-:Y:S01]  /*5df0*/  HADD2.F32 R62, -RZ, R61.H1_H1 ;  /* 0x3000003dff3e7230 */ /* 0x000fe20000004100 */
[-C--:B------:R-:W-:Y:S01]  /*5e00*/  F2FP.F16.E5M2.UNPACK_B R75, R86.reuse ;  /* 0x00000056ff4b723e */ /* 0x080fe200020004ff */
[----:B------:R-:W-:Y:S01]  /*5e10*/  HADD2.F32 R61, -RZ, R63.H0_H0 ;  /* 0x2000003fff3d7230 */ /* 0x000fe20000004100 */
[----:B------:R-:W-:Y:S01]  /*5e20*/  F2FP.F16.E5M2.UNPACK_B R77, R86.H1 ;  /* 0x00000056ff4d723e */ /* 0x000fe200030004ff */
[----:B------:R-:W-:Y:S01]  /*5e30*/  HADD2.F32 R72, -RZ, R71.H1_H1 ;  /* 0x30000047ff487230 */ /* 0x000fe20000004100 */
[----:B------:R-:W-:Y:S01]  /*5e40*/  F2FP.F16.E5M2.UNPACK_B R79, R87.H1 ;  /* 0x00000057ff4f723e */ /* 0x000fe200030004ff */
[C---:B--2---:R-:W-:Y:S01]  /*5e50*/  FMUL R0, R47.reuse, R4 ;  /* 0x000000042f007220 */ /* 0x044fe20000400000 */
[C---:B-1----:R-:W-:Y:S01]  /*5e60*/  FMUL R2, R47.reuse, R5 ;  /* 0x000000052f027220 */ /* 0x042fe20000400000 */
[C---:B------:R-:W-:Y:S01]  /*5e70*/  FMUL R4, R47.reuse, R8 ;  /* 0x000000082f047220 */ /* 0x040fe20000400000 */
[----:B------:R-:W-:Y:S01]  /*5e80*/  FMUL R5, R47, R9 ;  /* 0x000000092f057220 */ /* 0x000fe20000400000 */
[C---:B------:R-:W-:Y:S01]  /*5e90*/  FFMA R0, R49.reuse, R50, R0 ;  /* 0x0000003231007223 */ /* 0x040fe20000000000 */
[----:B------:R-:W-:Y:S01]  /*5ea0*/  FFMA R2, R49, R51, R2 ;  /* 0x0000003331027223 */ /* 0x000fe20000000002 */
[C---:B------:R-:W-:Y:S01]  /*5eb0*/  FMUL R8, R47.reuse, R12 ;  /* 0x0000000c2f087220 */ /* 0x040fe20000400000 */
[C---:B------:R-:W-:Y:S01]  /*5ec0*/  FMUL R9, R47.reuse, R13 ;  /* 0x0000000d2f097220 */ /* 0x040fe20000400000 */
[C---:B------:R-:W-:Y:S01]  /*5ed0*/  FMUL R12, R47.reuse, R16 ;  /* 0x000000102f0c7220 */ /* 0x040fe20000400000 */
[C---:B------:R-:W-:Y:S01]  /*5ee0*/  FMUL R13, R47.reuse, R17 ;  /* 0x000000112f0d7220 */ /* 0x040fe20000400000 */
[C---:B------:R-:W-:Y:S01]  /*5ef0*/  FMUL R16, R47.reuse, R20 ;  /* 0x000000142f107220 */ /* 0x040fe20000400000 */
[C---:B------:R-:W-:Y:S01]  /*5f00*/  FMUL R17, R47.reuse, R21 ;  /* 0x000000152f117220 */ /* 0x040fe20000400000 */
[C---:B------:R-:W-:Y:S01]  /*5f10*/  FMUL R20, R47.reuse, R24 ;  /* 0x000000182f147220 */ /* 0x040fe20000400000 */
[C---:B------:R-:W-:Y:S01]  /*5f20*/  FMUL R21, R47.reuse, R25 ;  /* 0x000000192f157220 */ /* 0x040fe20000400000 */
[----:B------:R-:W-:Y:S02]  /*5f30*/  HADD2.F32 R76, -RZ, R75.H1_H1 ;  /* 0x3000004bff4c7230 */ /* 0x000fe40000004100 */
[C---:B------:R-:W-:Y:S01]  /*5f40*/  FMUL R24, R47.reuse, R28 ;  /* 0x0000001c2f187220 */ /* 0x040fe20000400000 */
[C---:B------:R-:W-:Y:S01]  /*5f50*/  FMUL R25, R47.reuse, R29 ;  /* 0x0000001d2f197220 */ /* 0x040fe20000400000 */
[C---:B------:R-:W-:Y:S01]  /*5f60*/  FMUL R28, R47.reuse, R32 ;  /* 0x000000202f1c7220 */ /* 0x040fe20000400000 */
[C---:B------:R-:W-:Y:S01]  /*5f70*/  FMUL R29, R47.reuse, R33 ;  /* 0x000000212f1d7220 */ /* 0x040fe20000400000 */
[C---:B------:R-:W-:Y:S01]  /*5f80*/  FMUL R3, R47.reuse, R6 ;  /* 0x000000062f037220 */ /* 0x040fe20000400000 */
[C---:B------:R-:W-:Y:S01]  /*5f90*/  FMUL R7, R47.reuse, R7 ;  /* 0x000000072f077220 */ /* 0x040fe20000400000 */
[C---:B------:R-:W-:Y:S01]  /*5fa0*/  FMUL R6, R47.reuse, R10 ;  /* 0x0000000a2f067220 */ /* 0x040fe20000400000 */
[----:B------:R-:W-:Y:S01]  /*5fb0*/  FMUL R11, R47, R11 ;  /* 0x0000000b2f0b7220 */ /* 0x000fe20000400000 */
[C---:B------:R-:W-:Y:S01]  /*5fc0*/  FFMA R3, R49.reuse, R52, R3 ;  /* 0x0000003431037223 */ /* 0x040fe20000000003 */
[C---:B------:R-:W-:Y:S01]  /*5fd0*/  FFMA R7, R49.reuse, R54, R7 ;  /* 0x0000003631077223 */ /* 0x040fe20000000007 */
[C---:B------:R-:W-:Y:S01]  /*5fe0*/  FFMA R4, R49.reuse, R53, R4 ;  /* 0x0000003531047223 */ /* 0x040fe20000000004 */
[----:B------:R-:W-:Y:S01]  /*5ff0*/  F2FP.F16.E5M2.UNPACK_B R50, R87 ;  /* 0x00000057ff32723e */ /* 0x000fe200020004ff */
[C---:B------:R-:W-:Y:S01]  /*6000*/  FFMA R5, R49.reuse, R56, R5 ;  /* 0x0000003831057223 */ /* 0x040fe20000000005 */
[----:B------:R-:W-:Y:S01]  /*6010*/  FFMA R6, R49, R55, R6 ;  /* 0x0000003731067223 */ /* 0x000fe20000000006 */
[----:B------:R-:W-:Y:S01]  /*6020*/  F2FP.SATFINITE.E5M2.F32.PACK_AB_MERGE_C R117, R7, R3, RZ ;  /* 0x000000030775723e */ /* 0x000fe200048060ff */
[C---:B------:R-:W-:Y:S01]  /*6030*/  FFMA R11, R49.reuse, R58, R11 ;  /* 0x0000003a310b7223 */ /* 0x040fe2000000000b */
[C---:B------:R-:W-:Y:S01]  /*6040*/  FFMA R8, R49.reuse, R57, R8 ;  /* 0x0000003931087223 */ /* 0x040fe20000000008 */
[----:B------:R-:W-:Y:S01]  /*6050*/  ISETP.NE.AND P0, PT, R110, RZ, PT ;  /* 0x000000ff6e00720c */ /* 0x000fe20003f05270 */
[----:B------:R-:W-:Y:S01]  /*6060*/  FFMA R9, R49, R60, R9 ;  /* 0x0000003c31097223 */ /* 0x000fe20000000009 */
[----:B------:R-:W-:Y:S01]  /*6070*/  F2FP.SATFINITE.E5M2.F32.PACK_AB_MERGE_C R116, R2, R0, R117 ;  /* 0x000000000274723e */ /* 0x000fe20004806075 */
[--C-:B------:R-:W-:Y:S01]  /*6080*/  HADD2.F32 R51, -RZ, R50.reuse.H0_H0 ;  /* 0x20000032ff337230 */ /* 0x100fe20000004100 */
[----:B------:R-:W-:Y:S01]  /*6090*/  F2FP.SATFINITE.E5M2.F32.PACK_AB_MERGE_C R117, R11, R6, RZ ;  /* 0x000000060b75723e */ /* 0x000fe200048060ff */
[----:B------:R-:W-:Y:S02]  /*60a0*/  HADD2.F32 R50, -RZ, R50.H1_H1 ;  /* 0x30000032ff327230 */ /* 0x000fe40000004100 */
[C---:B------:R-:W-:Y:S01]  /*60b0*/  FMUL R10, R47.reuse, R14 ;  /* 0x0000000e2f0a7220 */ /* 0x040fe20000400000 */
[----:B------:R-:W-:Y:S01]  /*60c0*/  FMUL R15, R47, R15 ;  /* 0x0000000f2f0f7220 */ /* 0x000fe20000400000 */
[--C-:B------:R-:W-:Y:S01]  /*60d0*/  HADD2.F32 R63, -RZ, R65.reuse.H0_H0 ;  /* 0x20000041ff3f7230 */ /* 0x100fe20000004100 */
[----:B------:R-:W-:Y:S01]  /*60e0*/  F2FP.SATFINITE.E5M2.F32.PACK_AB_MERGE_C R117, R5, R4, R117 ;  /* 0x000000040575723e */ /* 0x000fe20004806075 */
[C---:B------:R-:W-:Y:S01]  /*60f0*/  FFMA R10, R49.reuse, R59, R10 ;  /* 0x0000003b310a7223 */ /* 0x040fe2000000000a */
[C---:B------:R-:W-:Y:S01]  /*6100*/  FFMA R15, R49.reuse, R62, R15 ;  /* 0x0000003e310f7223 */ /* 0x040fe2000000000f */
[C---:B------:R-:W-:Y:S01]  /*6110*/  FFMA R12, R49.reuse, R61, R12 ;  /* 0x0000003d310c7223 */ /* 0x040fe2000000000c */
[----:B------:R-:W-:Y:S01]  /*6120*/  FFMA R13, R49, R64, R13 ;  /* 0x00000040310d7223 */ /* 0x000fe2000000000d */
[----:B------:R-:W-:Y:S02]  /*6130*/  HADD2.F32 R66, -RZ, R65.H1_H1 ;  /* 0x30000041ff427230 */ /* 0x000fe40000004100 */
[C---:B------:R-:W-:Y:S01]  /*6140*/  FMUL R14, R47.reuse, R18 ;  /* 0x000000122f0e7220 */ /* 0x040fe20000400000 */
[----:B------:R-:W-:Y:S02]  /*6150*/  HADD2.F32 R65, -RZ, R67.H0_H0 ;  /* 0x20000043ff417230 */ /* 0x000fe40000004100 */
[----:B------:R-:W-:Y:S01]  /*6160*/  FMUL R19, R47, R19 ;  /* 0x000000132f137220 */ /* 0x000fe20000400000 */
[--C-:B------:R-:W-:Y:S02]  /*6170*/  HADD2.F32 R67, -RZ, R69.reuse.H0_H0 ;  /* 0x20000045ff437230 */ /* 0x100fe40000004100 */
[----:B------:R-:W-:Y:S01]  /*6180*/  FFMA R14, R49, R63, R14 ;  /* 0x0000003f310e7223 */ /* 0x000fe2000000000e */
[----:B------:R-:W-:Y:S02]  /*6190*/  HADD2.F32 R70, -RZ, R69.H1_H1 ;  /* 0x30000045ff467230 */ /* 0x000fe40000004100 */
[----:B------:R-:W-:Y:S01]  /*61a0*/  FMUL R18, R47, R22 ;  /* 0x000000162f127220 */ /* 0x000fe20000400000 */
[----:B------:R-:W-:Y:S02]  /*61b0*/  HADD2.F32 R69, -RZ, R71.H0_H0 ;  /* 0x20000047ff457230 */ /* 0x000fe40000004100 */
[----:B------:R-:W-:Y:S01]  /*61c0*/  FFMA R19, R49, R66, R19 ;  /* 0x0000004231137223 */ /* 0x000fe20000000013 */
[----:B------:R-:W-:Y:S01]  /*61d0*/  FMUL R23, R47, R23 ;  /* 0x000000172f177220 */ /* 0x000fe20000400000 */
[C---:B------:R-:W-:Y:S01]  /*61e0*/  FFMA R16, R49.reuse, R65, R16 ;  /* 0x0000004131107223 */ /* 0x040fe20000000010 */
[C---:B------:R-:W-:Y:S01]  /*61f0*/  FFMA R17, R49.reuse, R68, R17 ;  /* 0x0000004431117223 */ /* 0x040fe20000000011 */
        /* <DEDUP_REMOVED lines=23> */
[----:B------:R-:W-:Y:S01]  /*6370*/  F2FP.SATFINITE.E5M2.F32.PACK_AB_MERGE_C R118, R15, R10, RZ ;  /* 0x0000000a0f76723e */ /* 0x000fe200048060ff */
[----:B------:R-:W-:Y:S01]  /*6380*/  FFMA R28, R49, R51, R28 ;  /* 0x00000033311c7223 */ /* 0x000fe2000000001c */
[----:B------:R-:W-:Y:S01]  /*6390*/  F2FP.SATFINITE.E5M2.F32.PACK_AB_MERGE_C R119, R19, R14, RZ ;  /* 0x0000000e1377723e */ /* 0x000fe200048060ff */
[C---:B------:R-:W-:Y:S01]  /*63a0*/  FFMA R29, R49.reuse, R50, R29 ;  /* 0x00000032311d7223 */ /* 0x040fe2000000001d */
[C---:B------:R-:W-:Y:S01]  /*63b0*/  FFMA R30, R49.reuse, R77, R30 ;  /* 0x0000004d311e7223 */ /* 0x040fe2000000001e */
[----:B------:R-:W-:Y:S01]  /*63c0*/  FFMA R35, R49, R52, R35 ;  /* 0x0000003431237223 */ /* 0x000fe20000000023 */
[----:B------:R-:W-:Y:S02]  /*63d0*/  F2FP.SATFINITE.E5M2.F32.PACK_AB_MERGE_C R118, R9, R8, R118 ;  /* 0x000000080976723e */ /* 0x000fe40004806076 */
[----:B------:R-:W-:Y:S02]  /*63e0*/  F2FP.SATFINITE.E5M2.F32.PACK_AB_MERGE_C R119, R13, R12, R119 ;  /* 0x0000000c0d77723e */ /* 0x000fe40004806077 */
[----:B------:R-:W-:Y:S02]  /*63f0*/  F2FP.SATFINITE.E5M2.F32.PACK_AB_MERGE_C R120, R23, R18, RZ ;  /* 0x000000121778723e */ /* 0x000fe400048060ff */
[----:B------:R-:W-:Y:S01]  /*6400*/  F2FP.SATFINITE.E5M2.F32.PACK_AB_MERGE_C R121, R27, R22, RZ ;  /* 0x000000161b79723e */ /* 0x000fe200048060ff */
[----:B------:R1:W-:Y:S01]  /*6410*/  STS.128 [R100+UR49+0x2200], R116 ;  /* 0x0022007464007988 */ /* 0x0003e20008000c31 */
[----:B------:R-:W-:Y:S02]  /*6420*/  F2FP.SATFINITE.E5M2.F32.PACK_AB_MERGE_C R122, R31, R26, RZ ;  /* 0x0000001a1f7a723e */ /* 0x000fe400048060ff */
[----:B------:R-:W-:Y:S02]  /*6430*/  F2FP.SATFINITE.E5M2.F32.PACK_AB_MERGE_C R123, R35, R30, RZ ;  /* 0x0000001e237b723e */ /* 0x000fe400048060ff */
[----:B------:R-:W-:Y:S02]  /*6440*/  F2FP.SATFINITE.E5M2.F32.PACK_AB_MERGE_C R120, R17, R16, R120 ;  /* 0x000000101178723e */ /* 0x000fe40004806078 */
[----:B------:R-:W-:Y:S02]  /*6450*/  F2FP.SATFINITE.E5M2.F32.PACK_AB_MERGE_C R121, R21, R20, R121 ;  /* 0x000000141579723e */ /* 0x000fe40004806079 */
[----:B------:R-:W-:Y:S02]  /*6460*/  F2FP.SATFINITE.E5M2.F32.PACK_AB_MERGE_C R122, R25, R24, R122 ;  /* 0x00000018197a723e */ /* 0x000fe4000480607a */
[----:B------:R-:W-:Y:S02]  /*6470*/  F2FP.SATFINITE.E5M2.F32.PACK_AB_MERGE_C R123, R29, R28, R123 ;  /* 0x0000001c1d7b723e */ /* 0x000fe4000480607b */
[----:B------:R-:W-:Y:S02]  /*6480*/  LEA R32, R105, UR49, 0x3 ;  /* 0x0000003169207c11 */ /* 0x000fe4000f8e18ff */
[----:B------:R-:W-:Y:S01]  /*6490*/  @P6 SHF.L.U32 R33, R104, 0x1f, RZ ;  /* 0x0000001f68216819 */ /* 0x000fe200000006ff */
[----:B------:R1:W-:Y:S01]  /*64a0*/  STS.128 [R114+0x2210], R120 ;  /* 0x0022107872007388 */ /* 0x0003e20000000c00 */
[----:B------:R-:W-:Y:S01]  /*64b0*/  @!PT LDS RZ, [RZ] ;  /* 0x00000000fffff984 */ /* 0x000fe20000000800 */
[----:B------:R-:W-:Y:S01]  /*64c0*/  @!PT LDS RZ, [RZ] ;  /* 0x00000000fffff984 */ /* 0x000fe20000000800 */
[----:B------:R-:W-:Y:S01]  /*64d0*/  @!PT LDS RZ, [RZ] ;  /* 0x00000000fffff984 */ /* 0x000fe20000000800 */
[----:B------:R-:W-:Y:S01]  /*64e0*/  @!PT LDS RZ, [RZ] ;  /* 0x00000000fffff984 */ /* 0x000fe20000000800 */
[----:B------:R2:W-:Y:S07]  /*64f0*/  MEMBAR.ALL.CTA ;  /* 0x0000000000007992 */ /* 0x0005ee0000008000 */
[----:B--2---:R-:W2:Y:S02]  /*6500*/  FENCE.VIEW.ASYNC.S ;  /* 0x00000000000073c6 */ /* 0x004ea40000000000 */
[----:B--2---:R-:W-:Y:S06]  /*6510*/  BAR.SYNC.DEFER_BLOCKING 0x1, 0x80 ;  /* 0x0042000000007b1d */ /* 0x004fec0000010000 */
[----:B------:R-:W-:Y:S05]  /*6520*/  @P0 BRA `(.L_x_99) ;  /* 0x0000000000280947 */ /* 0x000fea0003800000 */
[----:B------:R-:W-:Y:S02]  /*6530*/  UIADD3 UR4, UPT, UPT, UR49, 0x2200, URZ ;  /* 0x0000220031047890 */ /* 0x000fe4000fffe0ff */
[----:B------:R-:W-:Y:S01]  /*6540*/  UIADD3 UR6, UP0, UPT, UR52, 0x680, URZ ;  /* 0x0000068034067890 */ /* 0x000fe2000ff1e0ff */
[----:B------:R-:W-:Y:S03]  /*6550*/  UMOV UR43, UR36 ;  /* 0x00000024002b7c82 */ /* 0x000fe60008000000 */
[----:B------:R-:W-:Y:S01]  /*6560*/  MOV R109, UR4 ;  /* 0x00000004006d7c02 */ /* 0x000fe20008000f00 */
[----:B------:R-:W-:Y:S03]  /*6570*/  UIADD3.X UR7, UPT, UPT, URZ, UR53, URZ, UP0, !UPT ;  /* 0x00000035ff077290 */ /* 0x000fe600087fe4ff */
[----:B------:R-:W-:Y:S11]  /*6580*/  R2UR UR40, R109 ;  /* 0x000000006d2872ca */ /* 0x000ff600000e0000 */
[----:B------:R-:W-:Y:S02]  /*6590*/  @!UPT UIADD3 URZ, UPT, UPT, URZ, URZ, URZ ;  /* 0x000000fffffff290 */ /* 0x000fe4000fffe0ff */
[----:B------:R2:W-:Y:S01]  /*65a0*/  UTMASTG.3D [UR40], [UR6] ;  /* 0x00000028060073b5 */ /* 0x0005e20008010000 */
[----:B------:R0:W-:Y:S01]  /*65b0*/  UTMACMDFLUSH ;  /* 0x00000000000079b7 */ /* 0x0001e20000000000 */
[----:B--2---:R-:W-:Y:S04]  /*65c0*/  DEPBAR.LE SB0, 0x1 ;  /* 0x000080400000791a */ /* 0x004fe80000000000 */
.L_x_99:
[----:B------:R-:W-:Y:S05]  /*65d0*/  BSYNC.RECONVERGENT B0 ;  /* 0x0000000000007941 */ /* 0x000fea0003800200 */
.L_x_98:
[----:B------:R-:W-:Y:S06]  /*65e0*/  BAR.SYNC.DEFER_BLOCKING 0x1, 0x80 ;  /* 0x0042000000007b1d */ /* 0x000fec0000010000 */
[----:B------:R-:W2:Y:S01]  /*65f0*/  @P6 SYNCS.PHASECHK.TRANS64.TRYWAIT P0, [R32+URZ+0x80], R33 ;  /* 0x00008021200065a7 */ /* 0x000ea200080011ff */
[----:B------:R-:W-:Y:S01]  /*6600*/  BSSY B1, `(.L_x_100) ;  /* 0x0000020000017945 */ /* 0x000fe20003800000 */
[----:B--2---:R-:W-:Y:S03]  /*6610*/  @P6 SEL R115, RZ, 0x1, !P0 ;  /* 0x00000001ff736807 */ /* 0x004fe60004000000 */
[----:B------:R-:W-:Y:S05]  /*6620*/  @!P6 BRA `(.L_x_101) ;  /* 0x000000000074e947 */ /* 0x000fea0003800000 */
[----:B------:R-:W-:Y:S01]  /*6630*/  ISETP.NE.AND P1, PT, R124, RZ, PT ;  /* 0x000000ff7c00720c */ /* 0x000fe20003f25270 */
[----:B------:R-:W-:Y:S01]  /*6640*/  BSSY B0, `(.L_x_102) ;  /* 0x0000009000007945 */ /* 0x000fe20003800000 */
[----:B------:R-:W-:Y:S11]  /*6650*/  ISETP.NE.AND P0, PT, R115, RZ, PT ;  /* 0x000000ff7300720c */ /* 0x000ff60003f05270 */
[----:B------:R-:W-:Y:S05]  /*6660*/  @P1 IMAD R0, R105, 0x1000, R100 ;  /* 0x0000100069001824 */ /* 0x000fea00078e0264 */
[----:B------:R-:W-:Y:S05]  /*6670*/  @P1 IADD3 R2, PT, PT, R0, UR49, RZ ;  /* 0x0000003100021c10 */ /* 0x000fea000fffe0ff */
[----:B------:R-:W-:Y:S01]  /*6680*/  @P1 IMAD.IADD R2, R2, 0x1, R125 ;  /* 0x0000000102021824 */ /* 0x000fe200078e027d */
[----:B------:R-:W-:Y:S06]  /*6690*/  @P0 BRA `(.L_x_103) ;  /* 0x00000000000c0947 */ /* 0x000fec0003800000 */
[----:B------:R-:W-:Y:S04]  /*66a0*/  SHF.L.U32 R3, R104, 0x1f, RZ ;  /* 0x0000001f68037819 */ /* 0x000fe800000006ff */
[----:B------:R-:W2:Y:S02]  /*66b0*/  SYNCS.PHASECHK.TRANS64.TRYWAIT P0, [R32+URZ+0x80], R3 ;  /* 0x00008003200075a7 */ /* 0x000ea400080011ff */
[----:B--2---:R-:W-:Y:S05]  /*66c0*/  @!P0 BRA `(.L_x_104) ;  /* 0x00000018000c8947 */ /* 0x004fea0003800000 */
.L_x_103:
[----:B------:R-:W-:Y:S05]  /*66d0*/  BSYNC B0 ;  /* 0x0000000000007941 */ /* 0x000fea0003800000 */
.L_x_102:
[----:B------:R-:W-:Y:S01]  /*66e0*/  ISETP.NE.AND P0, PT, R124, RZ, PT ;  /* 0x000000ff7c00720c */ /* 0x000fe20003f05270 */
[----:B--2---:R-:W-:Y:S02]  /*66f0*/  VIADD R32, R32, 0x90 ;  /* 0x0000009020207836 */ /* 0x004fe40000000000 */
[----:B------:R-:W-:Y:S02]  /*6700*/  IMAD.U32 R3, RZ, RZ, UR37 ;  /* 0x00000025ff037e24 */ /* 0x000fe4000f8e00ff */
[----:B------:R-:W-:Y:S03]  /*6710*/  VIADD R105, R105, 0x1 ;  /* 0x0000000169697836 */ /* 0x000fe60000000000 */
[----:B------:R-:W-:Y:S05]  /*6720*/  PRMT R3, R3, 0x654, R32 ;  /* 0x0000065403037816 */ /* 0x000fea0000000020 */
[----:B------:R2:W3:Y:S04]  /*6730*/  @P0 LDS.128 R80, [R0+UR49+0x200] ;  /* 0x0002003100500984 */ /* 0x0004e80008000c00 */
[----:B------:R2:W4:Y:S01]  /*6740*/  @P0 LDS.128 R84, [R2+0x210] ;  /* 0x0002100002540984 */ /* 0x0005220000000c00 */
[C---:B------:R-:W-:Y:S01]  /*6750*/  ISETP.NE.AND P0, PT, R105.reuse, 0x2, PT ;  /* 0x000000026900780c */ /* 0x040fe20003f05270 */
[----:B------:R-:W-:Y:S01]  /*6760*/  @!PT LDS RZ, [RZ] ;  /* 0x00000000fffff984 */ /* 0x000fe20000000800 */
[----:B------:R-:W-:Y:S01]  /*6770*/  @!PT LDS RZ, [RZ] ;  /* 0x00000000fffff984 */ /* 0x000fe20000000800 */
[----:B------:R-:W-:Y:S01]  /*6780*/  @!PT LDS RZ, [RZ] ;  /* 0x00000000fffff984 */ /* 0x000fe20000000800 */
[----:B------:R-:W-:Y:S01]  /*6790*/  @!PT LDS RZ, [RZ] ;  /* 0x00000000fffff984 */ /* 0x000fe20000000800 */
[----:B------:R5:W-:Y:S06]  /*67a0*/  MEMBAR.ALL.CTA ;  /* 0x0000000000007992 */ /* 0x000bec0000008000 */
[----:B-----5:R-:W5:Y:S01]  /*67b0*/  FENCE.VIEW.ASYNC.S ;  /* 0x00000000000073c6 */ /* 0x020f620000000000 */
[----:B------:R-:W-:Y:S01]  /*67c0*/  SEL R105, R105, RZ, P0 ;  /* 0x000000ff69697207 */ /* 0x000fe20000000000 */
[----:B-----5:R5:W-:Y:S02]  /*67d0*/  SYNCS.ARRIVE.TRANS64.RED.A1T0 RZ, [R3+URZ], RZ ;  /* 0x000000ff03ff79a7 */ /* 0x020be400081004ff */
[----:B-----5:R-:W-:Y:S04]  /*67e0*/  SEL R3, RZ, 0x1, P0 ;  /* 0x00000001ff037807 */ /* 0x020fe80000000000 */
[----:B--23--:R-:W-:Y:S02]  /*67f0*/  LOP3.LUT R104, R104, R3, RZ, 0x3c, !PT ;  /* 0x0000000368687212 */ /* 0x00cfe400078e3cff */
.L_x_101:
[----:B------:R-:W-:Y:S05]  /*6800*/  BSYNC B1 ;  /* 0x0000000000017941 */ /* 0x000fea0003800000 */
.L_x_100:
[----:B------:R-:W-:Y:S05]  /*6810*/  VIADD R0, R48, 0x40 ;  /* 0x0000004030007836 */ /* 0x000fea0000000000 */
[----:B------:R-:W-:Y:S04]  /*6820*/  SHF.R.U32.HI R0, RZ, 0x15, R0 ;  /* 0x00000015ff007819 */ /* 0x000fe80000011600 */
[----:B------:R-:W-:Y:S11]  /*6830*/  LOP3.LUT P0, RZ, R0, 0x3, R101, 0x48, !PT ;  /* 0x0000000300ff7812 */ /* 0x000ff60007804865 */
[----:B------:R-:W-:Y:S02]  /*6840*/  @!UPT UIADD3 URZ, UPT, UPT, URZ, URZ, URZ ;  /* 0x000000fffffff290 */ /* 0x000fe4000fffe0ff */
[----:B------:R-:W-:Y:S05]  /*6850*/  @!P0 BRA `(.L_x_105) ;  /* 0x0000000000408947 */ /* 0x000fea0003800000 */
[----:B------:R-:W2:Y:S01]  /*6860*/  LDCU.64 UR8, c[0x4][0x70] ;  /* 0x01000e00ff0877ac */ /* 0x000ea20008000a00 */
[----:B------:R-:W-:Y:S01]  /*6870*/  MOV R3, 0x0 ;  /* 0x0000000000037802 */ /* 0x000fe20000000f00 */
[----:B------:R-:W-:Y:S02]  /*6880*/  HFMA2 R12, -RZ, RZ, 0, 5.9604644775390625e-08 ;  /* 0x00000001ff0c7431 */ /* 0x000fe400000001ff */
[----:B------:R-:W-:Y:S02]  /*6890*/  IMAD.MOV.U32 R8, RZ, RZ, 0x192 ;  /* 0x00000192ff087424 */ /* 0x000fe400078e00ff */
[----:B------:R-:W-:Y:S01]  /*68a0*/  IMAD.MOV.U32 R13, RZ, RZ, RZ ;  /* 0x000000ffff0d7224 */ /* 0x000fe200078e00ff */
[----:B------:R-:W3:Y:S01]  /*68b0*/  LDCU.64 UR6, c[0x4][0x78] ;  /* 0x01000f00ff0677ac */ /* 0x000ee20008000a00 */
[----:B------:R-:W1:Y:S01]  /*68c0*/  LDC.64 R2, c[0x4][R3] ;  /* 0x0100000003027b82 */ /* 0x000e620000000a00 */
[----:B------:R-:W5:Y:S01]  /*68d0*/  LDCU.64 UR4, c[0x4][0x10] ;  /* 0x01000200ff0477ac */ /* 0x000f620008000a00 */
[----:B--2---:R-:W-:Y:S01]  /*68e0*/  MOV R5, UR9 ;  /* 0x0000000900057c02 */ /* 0x004fe20008000f00 */
[----:B------:R-:W-:Y:S01]  /*68f0*/  IMAD.U32 R4, RZ, RZ, UR8 ;  /* 0x00000008ff047e24 */ /* 0x000fe2000f8e00ff */
[----:B---3--:R-:W-:Y:S01]  /*6900*/  MOV R7, UR7 ;  /* 0x0000000700077c02 */ /* 0x008fe20008000f00 */
[----:B------:R-:W-:Y:S01]  /*6910*/  IMAD.U32 R6, RZ, RZ, UR6 ;  /* 0x00000006ff067e24 */ /* 0x000fe2000f8e00ff */
[----:B-----5:R-:W-:Y:S01]  /*6920*/  MOV R11, UR5 ;  /* 0x00000005000b7c02 */ /* 0x020fe20008000f00 */
[----:B------:R-:W-:Y:S02]  /*6930*/  IMAD.U32 R10, RZ, RZ, UR4 ;  /* 0x00000004ff0a7e24 */ /* 0x000fe4000f8e00ff */
[----:B------:R-:W-:Y:S07]  /*6940*/  LEPC R20, `(.L_x_105) ;  /* 0x000000001014794e */ /* 0x000fee0000000000 */
[----:B-1--4-:R-:W-:Y:S05]  /*6950*/  CALL.ABS.NOINC R2 ;  /* 0x0000000002007343 */ /* 0x012fea0003c00000 */
.L_x_105:
[----:B------:R-:W-:Y:S01]  /*6960*/  ISETP.NE.AND P0, PT, R110, RZ, PT ;  /* 0x000000ff6e00720c */ /* 0x000fe20003f05270 */
[----:B------:R-:W-:Y:S05]  /*6970*/  WARPSYNC.ALL ;  /* 0x0000000000007948 */ /* 0x000fea0003800000 */
[----:B------:R-:W-:Y:S01]  /*6980*/  R2UR UR4, R48 ;  /* 0x00000000300472ca */ /* 0x000fe200000e0000 */
[----:B------:R-:W-:Y:S01]  /*6990*/  BSSY.RECONVERGENT B0, `(.L_x_106) ;  /* 0x000009c000007945 */ /* 0x000fe20003800200 */
[-C--:B------:R-:W-:Y:S02]  /*69a0*/  F2FP.F16.E5M2.UNPACK_B R51, R80.reuse ;  /* 0x00000050ff33723e */ /* 0x080fe400020004ff */
[----:B------:R-:W-:Y:S02]  /*69b0*/  F2FP.F16.E5M2.UNPACK_B R80, R80.H1 ;  /* 0x00000050ff50723e */ /* 0x000fe400030004ff */
[-C--:B------:R-:W-:Y:S01]  /*69c0*/  F2FP.F16.E5M2.UNPACK_B R55, R81.reuse ;  /* 0x00000051ff37723e */ /* 0x080fe200020004ff */
[--C-:B------:R-:W-:Y:S01]  /*69d0*/  HADD2.F32 R50, -RZ, R51.reuse.H0_H0 ;  /* 0x20000033ff327230 */ /* 0x100fe20000004100 */
[----:B------:R-:W-:Y:S01]  /*69e0*/  F2FP.F16.E5M2.UNPACK_B R81, R81.H1 ;  /* 0x00000051ff51723e */ /* 0x000fe200030004ff */
[----:B------:R-:W-:Y:S01]  /*69f0*/  HADD2.F32 R52, -RZ, R51.H1_H1 ;  /* 0x30000033ff347230 */ /* 0x000fe20000004100 */
[-C--:B------:R-:W-:Y:S01]  /*6a00*/  F2FP.F16.E5M2.UNPACK_B R59, R82.reuse ;  /* 0x00000052ff3b723e */ /* 0x080fe200020004ff */
[--C-:B------:R-:W-:Y:S01]  /*6a10*/  HADD2.F32 R51, -RZ, R80.reuse.H0_H0 ;  /* 0x20000050ff337230 */ /* 0x100fe20000004100 */
[----:B------:R-:W-:Y:S01]  /*6a20*/  F2FP.F16.E5M2.UNPACK_B R82, R82.H1 ;  /* 0x00000052ff52723e */ /* 0x000fe200030004ff */
[----:B------:R-:W-:Y:S01]  /*6a30*/  LDTM.16dp32bit_t0_t15.x32 R4, tmem[UR4+0x40] ;  /* 0x00004004000479ee */ /* 0x000fe20008a80000 */
[----:B------:R-:W2:Y:S01]  /*6a40*/  LDTM.16dp32bit_t16_t31.x32 R4, tmem[UR4+0x60] ;  /* 0x00006004000479ee */ /* 0x000ea20008aa0000 */
[----:B------:R-:W-:Y:S01]  /*6a50*/  NOP ;  /* 0x0000000000007918 */ /* 0x000fe20000000000 */
[--C-:B------:R-:W-:Y:S01]  /*6a60*/  HADD2.F32 R53, -RZ, R55.reuse.H0_H0 ;  /* 0x20000037ff357230 */ /* 0x100fe20000004100 */
[----:B------:R-:W-:Y:S01]  /*6a70*/  R2UR UR5, R113 ;  /* 0x00000000710572ca */ /* 0x000fe200000e0000 */
[----:B------:R-:W-:Y:S01]  /*6a80*/  HADD2.F32 R56, -RZ, R55.H1_H1 ;  /* 0x30000037ff387230 */ /* 0x000fe20000004100 */
[----:B------:R-:W-:Y:S01]  /*6a90*/  F2FP.F16.E5M2.UNPACK_B R63, R83 ;  /* 0x00000053ff3f723e */ /* 0x000fe200020004ff */
[--C-:B------:R-:W-:Y:S01]  /*6aa0*/  HADD2.F32 R57, -RZ, R59.reuse.H0_H0 ;  /* 0x2000003bff397230 */ /* 0x100fe20000004100 */
[----:B----4-:R-:W-:Y:S01]  /*6ab0*/  F2FP.F16.E5M2.UNPACK_B R67, R84 ;  /* 0x00000054ff43723e */ /* 0x010fe200020004ff */
[----:B------:R-:W-:Y:S01]  /*6ac0*/  HADD2.F32 R60, -RZ, R59.H1_H1 ;  /* 0x3000003bff3c7230 */ /* 0x000fe20000004100 */
[----:B------:R-:W-:Y:S01]  /*6ad0*/  F2FP.F16.E5M2.UNPACK_B R71, R85 ;  /* 0x00000055ff47723e */ /* 0x000fe200020004ff */
[--C-:B------:R-:W-:Y:S01]  /*6ae0*/  HADD2.F32 R61, -RZ, R63.reuse.H0_H0 ;  /* 0x2000003fff3d7230 */ /* 0x100fe20000004100 */
[----:B------:R-:W-:Y:S01]  /*6af0*/  F2FP.F16.E5M2.UNPACK_B R75, R86 ;  /* 0x00000056ff4b723e */ /* 0x000fe200020004ff */
[----:B------:R-:W-:Y:S01]  /*6b00*/  HADD2.F32 R64, -RZ, R63.H1_H1 ;  /* 0x3000003fff407230 */ /* 0x000fe20000004100 */
[----:B------:R-:W-:Y:S01]  /*6b10*/  F2FP.F16.E5M2.UNPACK_B R77, R87 ;  /* 0x00000057ff4d723e */ /* 0x000fe200020004ff */
[--C-:B------:R-:W-:Y:S01]  /*6b20*/  HADD2.F32 R65, -RZ, R67.reuse.H0_H0 ;  /* 0x20000043ff417230 */ /* 0x100fe20000004100 */
[----:B------:R-:W-:Y:S01]  /*6b30*/  F2FP.F16.E5M2.UNPACK_B R83, R83.H1 ;  /* 0x00000053ff53723e */ /* 0x000fe200030004ff */
[----:B------:R-:W-:Y:S01]  /*6b40*/  UIADD3 UR5, UPT, UPT, UR5, 0xf0, URZ ;  /* 0x000000f005057890 */ /* 0x000fe2000fffe0ff */
[----:B------:R-:W-:Y:S01]  /*6b50*/  HADD2.F32 R67, -RZ, R67.H1_H1 ;  /* 0x30000043ff437230 */ /* 0x000fe20000004100 */
[----:B------:R-:W-:Y:S01]  /*6b60*/  F2FP.F16.E5M2.UNPACK_B R84, R84.H1 ;  /* 0x00000054ff54723e */ /* 0x000fe200030004ff */
[--C-:B------:R-:W-:Y:S01]  /*6b70*/  HADD2.F32 R69, -RZ, R71.reuse.H0_H0 ;  /* 0x20000047ff457230 */ /* 0x100fe20000004100 */
[----:B------:R-:W-:Y:S01]  /*6b80*/  UPRMT UR5, UR37, 0x654, UR5 ;  /* 0x0000065425057896 */ /* 0x000fe20008000005 */
[----:B------:R-:W-:Y:S01]  /*6b90*/  HADD2.F32 R72, -RZ, R71.H1_H1 ;  /* 0x30000047ff487230 */ /* 0x000fe20000004100 */
[----:B------:R-:W-:Y:S01]  /*6ba0*/  F2FP.F16.E5M2.UNPACK_B R85, R85.H1 ;  /* 0x00000055ff55723e */ /* 0x000fe200030004ff */
[--C-:B------:R-:W-:Y:S02]  /*6bb0*/  HADD2.F32 R73, -RZ, R75.reuse.H0_H0 ;  /* 0x2000004bff497230 */ /* 0x100fe40000004100 */
[C---:B--2---:R-:W-:Y:S01]  /*6bc0*/  FMUL R4, R47.reuse, R4 ;  /* 0x000000042f047220 */ /* 0x044fe20000400000 */
[C---:B------:R-:W-:Y:S01]  /*6bd0*/  FMUL R5, R47.reuse, R5 ;  /* 0x000000052f057220 */ /* 0x040fe20000400000 */
[C---:B------:R-:W-:Y:S01]  /*6be0*/  FMUL R8, R47.reuse, R8 ;  /* 0x000000082f087220 */ /* 0x040fe20000400000 */
[----:B------:R-:W-:Y:S01]  /*6bf0*/  FMUL R9, R47, R9 ;  /* 0x000000092f097220 */ /* 0x000fe20000400000 */
[C---:B------:R-:W-:Y:S01]  /*6c00*/  FFMA R4, R49.reuse, R50, R4 ;  /* 0x0000003231047223 */ /* 0x040fe20000000004 */
[----:B------:R-:W-:Y:S01]  /*6c10*/  SYNCS.ARRIVE.TRANS64.RED.A1T0 RZ, [UR5], RZ ;  /* 0x000000ffffff79a7 */ /* 0x000fe20008100405 */
        /* <DEDUP_REMOVED lines=18> */
[--C-:B------:R-:W-:Y:S02]  /*6d40*/  HADD2.F32 R55, -RZ, R81.reuse.H0_H0 ;  /* 0x20000051ff377230 */ /* 0x100fe40000004100 */
[----:B------:R-:W-:Y:S01]  /*6d50*/  FMUL R10, R47, R10 ;  /* 0x0000000a2f0a7220 */ /* 0x000fe20000400000 */
[C---:B------:R-:W-:Y:S01]  /*6d60*/  FFMA R6, R49.reuse, R51, R6 ;  /* 0x0000003331067223 */ /* 0x040fe20000000006 */
[----:B------:R-:W-:Y:S02]  /*6d70*/  HADD2.F32 R58, -RZ, R81.H1_H1 ;  /* 0x30000051ff3a7230 */ /* 0x000fe40000004100 */
[C---:B------:R-:W-:Y:S01]  /*6d80*/  FFMA R7, R49.reuse, R54, R7 ;  /* 0x0000003631077223 */ /* 0x040fe20000000007 */
[C---:B------:R-:W-:Y:S01]  /*6d90*/  FFMA R8, R49.reuse, R53, R8 ;  /* 0x0000003531087223 */ /* 0x040fe20000000008 */
[C---:B------:R-:W-:Y:S01]  /*6da0*/  FFMA R9, R49.reuse, R56, R9 ;  /* 0x0000003831097223 */ /* 0x040fe20000000009 */
[----:B------:R-:W-:Y:S01]  /*6db0*/  FFMA R10, R49, R55, R10 ;  /* 0x00000037310a7223 */ /* 0x000fe2000000000a */
[----:B------:R-:W-:Y:S01]  /*6dc0*/  HADD2.F32 R51, -RZ, R77.H0_H0 ;  /* 0x2000004dff337230 */ /* 0x000fe20000004100 */
[----:B-1----:R-:W-:Y:S01]  /*6dd0*/  F2FP.SATFINITE.E5M2.F32.PACK_AB_MERGE_C R116, R7, R6, RZ ;  /* 0x000000060774723e */ /* 0x002fe200048060ff */
[C---:B------:R-:W-:Y:S01]  /*6de0*/  FMUL R11, R47.reuse, R11 ;  /* 0x0000000b2f0b7220 */ /* 0x040fe20000400000 */
[--C-:B------:R-:W-:Y:S02]  /*6df0*/  HADD2.F32 R59, -RZ, R82.reuse.H0_H0 ;  /* 0x20000052ff3b7230 */ /* 0x100fe40000004100 */
[----:B------:R-:W-:Y:S01]  /*6e00*/  FMUL R14, R47, R14 ;  /* 0x0000000e2f0e7220 */ /* 0x000fe20000400000 */
[----:B------:R-:W-:Y:S01]  /*6e10*/  HADD2.F32 R62, -RZ, R82.H1_H1 ;  /* 0x30000052ff3e7230 */ /* 0x000fe20000004100 */
[----:B------:R-:W-:Y:S01]  /*6e20*/  F2FP.SATFINITE.E5M2.F32.PACK_AB_MERGE_C R116, R5, R4, R116 ;  /* 0x000000040574723e */ /* 0x000fe20004806074 */
[C---:B------:R-:W-:Y:S01]  /*6e30*/  FFMA R11, R49.reuse, R58, R11 ;  /* 0x0000003a310b7223 */ /* 0x040fe2000000000b */
[C---:B------:R-:W-:Y:S01]  /*6e40*/  FFMA R12, R49.reuse, R57, R12 ;  /* 0x00000039310c7223 */ /* 0x040fe2000000000c */
[C---:B------:R-:W-:Y:S01]  /*6e50*/  FFMA R13, R49.reuse, R60, R13 ;  /* 0x0000003c310d7223 */ /* 0x040fe2000000000d */
[----:B------:R-:W-:Y:S01]  /*6e60*/  F2FP.F16.E5M2.UNPACK_B R86, R86.H1 ;  /* 0x00000056ff56723e */ /* 0x000fe200030004ff */
[----:B------:R-:W-:Y:S01]  /*6e70*/  FFMA R14, R49, R59, R14 ;  /* 0x0000003b310e7223 */ /* 0x000fe2000000000e */
[----:B------:R-:W-:Y:S01]  /*6e80*/  F2FP.SATFINITE.E5M2.F32.PACK_AB_MERGE_C R117, R11, R10, RZ ;  /* 0x0000000a0b75723e */ /* 0x000fe200048060ff */
[C---:B------:R-:W-:Y:S01]  /*6e90*/  FMUL R15, R47.reuse, R15 ;  /* 0x0000000f2f0f7220 */ /* 0x040fe20000400000 */
[--C-:B------:R-:W-:Y:S02]  /*6ea0*/  HADD2.F32 R63, -RZ, R83.reuse.H0_H0 ;  /* 0x20000053ff3f7230 */ /* 0x100fe40000004100 */
[----:B------:R-:W-:Y:S01]  /*6eb0*/  FMUL R18, R47, R18 ;  /* 0x000000122f127220 */ /* 0x000fe20000400000 */
[----:B------:R-:W-:Y:S01]  /*6ec0*/  HADD2.F32 R66, -RZ, R83.H1_H1 ;  /* 0x30000053ff427230 */ /* 0x000fe20000004100 */
[----:B------:R-:W-:Y:S01]  /*6ed0*/  F2FP.SATFINITE.E5M2.F32.PACK_AB_MERGE_C R117, R9, R8, R117 ;  /* 0x000000080975723e */ /* 0x000fe20004806075 */
[C---:B------:R-:W-:Y:S01]  /*6ee0*/  FFMA R15, R49.reuse, R62, R15 ;  /* 0x0000003e310f7223 */ /* 0x040fe2000000000f */
[C---:B------:R-:W-:Y:S01]  /*6ef0*/  FFMA R16, R49.reuse, R61, R16 ;  /* 0x0000003d31107223 */ /* 0x040fe20000000010 */
[----:B------:R-:W-:Y:S01]  /*6f00*/  FFMA R17, R49, R64, R17 ;  /* 0x0000004031117223 */ /* 0x000fe20000000011 */
[----:B------:R-:W-:Y:S01]  /*6f10*/  FMUL R19, R47, R19 ;  /* 0x000000132f137220 */ /* 0x000fe20000400000 */
        /* <DEDUP_REMOVED lines=15> */
[----:B------:R-:W-:Y:S01]  /*7010*/  F2FP.F16.E5M2.UNPACK_B R87, R87.H1 ;  /* 0x00000057ff57723e */ /* 0x000fe200030004ff */
        /* <DEDUP_REMOVED lines=32> */
[----:B------:R-:W-:Y:S03]  /*7220*/  IADD3 R79, PT, PT, R44, 0x1, RZ ;  /* 0x000000012c4f7810 */ /* 0x000fe60007ffe0ff */
        /* <DEDUP_REMOVED lines=9> */
[----:B------:R-:W-:Y:S02]  /*72c0*/  UIADD3 UR8, UP0, UPT, UR52, 0x680, URZ ;  /* 0x0000068034087890 */ /* 0x000fe4000ff1e0ff */
[----:B------:R-:W-:Y:S02]  /*72d0*/  UIADD3 UR5, UPT, UPT, UR41, 0x40, URZ ;  /* 0x0000004029057890 */ /* 0x000fe4000fffe0ff */
[----:B------:R-:W-:Y:S02]  /*72e0*/  UIADD3 UR4, UPT, UPT, UR49, 0x3200, URZ ;  /* 0x0000320031047890 */ /* 0x000fe4000fffe0ff */
[----:B------:R-:W-:Y:S01]  /*72f0*/  UIADD3.X UR9, UPT, UPT, URZ, UR53, URZ, UP0, !UPT ;  /* 0x00000035ff097290 */ /* 0x000fe200087fe4ff */
[----:B------:R-:W-:Y:S01]  /*7300*/  UMOV UR6, UR42 ;  /* 0x0000002a00067c82 */ /* 0x000fe20008000000 */
[----:B------:R-:W-:Y:S07]  /*7310*/  UMOV UR7, UR36 ;  /* 0x0000002400077c82 */ /* 0x000fee0008000000 */
[----:B------:R2:W-:Y:S01]  /*7320*/  UTMASTG.3D [UR4], [UR8] ;  /* 0x00000004080073b5 */ /* 0x0005e20008010000 */
[----:B------:R0:W-:Y:S01]  /*7330*/  UTMACMDFLUSH ;  /* 0x00000000000079b7 */ /* 0x0001e20000000000 */
[----:B--2---:R-:W-:Y:S04]  /*7340*/  DEPBAR.LE SB0, 0x1 ;  /* 0x000080400000791a */ /* 0x004fe80000000000 */
.L_x_107:
[----:B------:R-:W-:Y:S05]  /*7350*/  BSYNC.RECONVERGENT B0 ;  /* 0x0000000000007941 */ /* 0x000fea0003800200 */
.L_x_106:
[----:B------:R-:W-:Y:S01]  /*7360*/  BAR.SYNC.DEFER_BLOCKING 0x1, 0x80 ;  /* 0x0042000000007b1d */ /* 0x000fe20000010000 */
[----:B------:R-:W-:Y:S01]  /*7370*/  ISETP.NE.AND P2, PT, R111, RZ, PT ;  /* 0x000000ff6f00720c */ /* 0x000fe20003f45270 */
[----:B------:R-:W-:Y:S01]  /*7380*/  IMAD.IADD R20, R43, 0x1, R94 ;  /* 0x000000012b147824 */ /* 0x000fe200078e025e */
[----:B------:R-:W-:Y:S01]  /*7390*/  ISETP.NE.AND P0, PT, R112, 0x2, PT ;  /* 0x000000027000780c */ /* 0x000fe20003f05270 */
[----:B------:R-:W-:Y:S01]  /*73a0*/  IMAD.IADD R21, R45, 0x1, R96 ;  /* 0x000000012d157824 */ /* 0x000fe200078e0260 */
[----:B------:R-:W-:Y:S02]  /*73b0*/  ISETP.NE.AND P1, PT, R79, 0x4, PT ;  /* 0x000000044f00780c */ /* 0x000fe40003f25270 */
[----:B------:R-:W-:Y:S02]  /*73c0*/  SEL R3, RZ, 0x1, P0 ;  /* 0x00000001ff037807 */ /* 0x000fe40000000000 */
[----:B------:R-:W-:Y:S02]  /*73d0*/  SEL R0, RZ, 0x1, P1 ;  /* 0x00000001ff007807 */ /* 0x000fe40000800000 */
[----:B------:R-:W-:Y:S02]  /*73e0*/  LOP3.LUT R106, R106, R3, RZ, 0x3c, !PT ;  /* 0x000000036a6a7212 */ /* 0x000fe400078e3cff */
[----:B------:R-:W-:Y:S02]  /*73f0*/  LOP3.LUT R107, R107, R0, RZ, 0x3c, !PT ;  /* 0x000000006b6b7212 */ /* 0x000fe400078e3cff */
[----:B------:R-:W-:Y:S02]  /*7400*/  @P2 R2UR UR36, R103 ;  /* 0x00000000672422ca */ /* 0x000fe400000e0000 */
[----:B------:R-:W-:Y:S02]  /*7410*/  SEL R112, R112, RZ, P0 ;  /* 0x000000ff70707207 */ /* 0x000fe40000000000 */
[----:B------:R-:W-:Y:S01]  /*7420*/  SEL R44, R79, RZ, P1 ;  /* 0x000000ff4f2c7207 */ /* 0x000fe20000800000 */
[----:B------:R-:W-:Y:S10]  /*7430*/  @P2 BRA `(.L_x_108) ;  /* 0xffffffd400f82947 */ /* 0x000ff4000383ffff */
[----:B------:R-:W-:Y:S05]  /*7440*/  EXIT ;  /* 0x000000000000794d */ /* 0x000fea0003800000 */
.L_x_19:
[----:B--2---:R2:W1:Y:S02]  /*7450*/  SYNCS.PHASECHK.TRANS64.TRYWAIT P0, [R3+URZ+0x120], R2 ;  /* 0x00012002030075a7 */ /* 0x00446400080011ff */
[----:B-1----:R-:W-:Y:S05]  /*7460*/  @!P0 NANOSLEEP.SYNCS 0x989680 ;  /* 0x009896800000895d */ /* 0x002fea0003900000 */
[----:B------:R-:W1:Y:S02]  /*7470*/  @!P0 SYNCS.PHASECHK.TRANS64 P0, [R3+URZ+0x120], R2 ;  /* 0x00012002030085a7 */ /* 0x000e6400080010ff */
[----:B-1----:R-:W-:Y:S05]  /*7480*/  @!P0 BRA `(.L_x_19) ;  /* 0xfffffffc00f08947 */ /* 0x002fea000383ffff */
[----:B------:R-:W-:Y:S05]  /*7490*/  BRA `(.L_x_109) ;  /* 0xffffffa000647947 */ /* 0x000fea000383ffff */
.L_x_22:
[----:B-1----:R-:W-:-:S07]  /*74a0*/  MOV R2, UR33 ;  /* 0x0000002100027c02 */ /* 0x002fce0008000f00 */
.L_x_110:
[----:B-1----:R1:W2:Y:S02]  /*74b0*/  SYNCS.PHASECHK.TRANS64.TRYWAIT P0, [R2+URZ+0x40], R5 ;  /* 0x00004005020075a7 */ /* 0x0022a400080011ff */
[----:B--2---:R-:W-:Y:S05]  /*74c0*/  @!P0 NANOSLEEP.SYNCS 0x989680 ;  /* 0x009896800000895d */ /* 0x004fea0003900000 */
[----:B------:R-:W2:Y:S02]  /*74d0*/  @!P0 SYNCS.PHASECHK.TRANS64 P0, [R2+URZ+0x40], R5 ;  /* 0x00004005020085a7 */ /* 0x000ea400080010ff */
[----:B--2---:R-:W-:Y:S05]  /*74e0*/  @!P0 BRA `(.L_x_110) ;  /* 0xfffffffc00f08947 */ /* 0x004fea000383ffff */
[----:B------:R-:W-:Y:S05]  /*74f0*/  BRA `(.L_x_21) ;  /* 0xffffffa000b47947 */ /* 0x000fea000383ffff */
.L_x_28:
[----:B-1----:R-:W-:-:S07]  /*7500*/  MOV R2, UR17 ;  /* 0x0000001100027c02 */ /* 0x002fce0008000f00 */
.L_x_111:
[----:B-1----:R1:W2:Y:S02]  /*7510*/  SYNCS.PHASECHK.TRANS64.TRYWAIT P0, [R2+URZ+0x40], R5 ;  /* 0x00004005020075a7 */ /* 0x0022a400080011ff */
[----:B--2---:R-:W-:Y:S05]  /*7520*/  @!P0 NANOSLEEP.SYNCS 0x989680 ;  /* 0x009896800000895d */ /* 0x004fea0003900000 */
[----:B------:R-:W2:Y:S02]  /*7530*/  @!P0 SYNCS.PHASECHK.TRANS64 P0, [R2+URZ+0x40], R5 ;  /* 0x00004005020085a7 */ /* 0x000ea400080010ff */
[----:B--2---:R-:W-:Y:S05]  /*7540*/  @!P0 BRA `(.L_x_111) ;  /* 0xfffffffc00f08947 */ /* 0x004fea000383ffff */
[----:B------:R-:W-:Y:S05]  /*7550*/  BRA `(.L_x_27) ;  /* 0xffffffa4005c7947 */ /* 0x000fea000383ffff */
.L_x_32:
[----:B-1----:R1:W2:Y:S02]  /*7560*/  SYNCS.PHASECHK.TRANS64.TRYWAIT P0, [R2+URZ+0xb0], R3 ;  /* 0x0000b003020075a7 */ /* 0x0022a400080011ff */
[----:B--2---:R-:W-:Y:S05]  /*7570*/  @!P0 NANOSLEEP.SYNCS 0x989680 ;  /* 0x009896800000895d */ /* 0x004fea0003900000 */
[----:B------:R-:W2:Y:S02]  /*7580*/  @!P0 SYNCS.PHASECHK.TRANS64 P0, [R2+URZ+0xb0], R3 ;  /* 0x0000b003020085a7 */ /* 0x000ea400080010ff */
[----:B--2---:R-:W-:Y:S05]  /*7590*/  @!P0 BRA `(.L_x_32) ;  /* 0xfffffffc00f08947 */ /* 0x004fea000383ffff */
[----:B------:R-:W-:Y:S05]  /*75a0*/  BRA `(.L_x_112) ;  /* 0xffffffa400ec7947 */ /* 0x000fea000383ffff */
.L_x_36:
[----:B----4-:R-:W-:-:S07]  /*75b0*/  MOV R0, UR5 ;  /* 0x0000000500007c02 */ /* 0x010fce0008000f00 */
.L_x_113:
[----:B-1----:R1:W2:Y:S02]  /*75c0*/  SYNCS.PHASECHK.TRANS64.TRYWAIT P0, [R0+URZ], R3 ;  /* 0x00000003000075a7 */ /* 0x0022a400080011ff */
[----:B--2---:R-:W-:Y:S05]  /*75d0*/  @!P0 NANOSLEEP.SYNCS 0x989680 ;  /* 0x009896800000895d */ /* 0x004fea0003900000 */
[----:B------:R-:W2:Y:S02]  /*75e0*/  @!P0 SYNCS.PHASECHK.TRANS64 P0, [R0+URZ], R3 ;  /* 0x00000003000085a7 */ /* 0x000ea400080010ff */
[----:B--2---:R-:W-:Y:S05]  /*75f0*/  @!P0 BRA `(.L_x_113) ;  /* 0xfffffffc00f08947 */ /* 0x004fea000383ffff */
[----:B------:R-:W-:Y:S05]  /*7600*/  BRA `(.L_x_114) ;  /* 0xffffffac005c7947 */ /* 0x000fea000383ffff */
.L_x_37:
[----:B----4-:R-:W-:-:S07]  /*7610*/  MOV R0, UR5 ;  /* 0x0000000500007c02 */ /* 0x010fce0008000f00 */
.L_x_115:
[----:B-1----:R1:W2:Y:S02]  /*7620*/  SYNCS.PHASECHK.TRANS64.TRYWAIT P0, [R0+URZ], R3 ;  /* 0x00000003000075a7 */ /* 0x0022a400080011ff */
[----:B--2---:R-:W-:Y:S05]  /*7630*/  @!P0 NANOSLEEP.SYNCS 0x989680 ;  /* 0x009896800000895d */ /* 0x004fea0003900000 */
[----:B------:R-:W2:Y:S02]  /*7640*/  @!P0 SYNCS.PHASECHK.TRANS64 P0, [R0+URZ], R3 ;  /* 0x00000003000085a7 */ /* 0x000ea400080010ff */
[----:B--2---:R-:W-:Y:S05]  /*7650*/  @!P0 BRA `(.L_x_115) ;  /* 0xfffffffc00f08947 */ /* 0x004fea000383ffff */
[----:B------:R-:W-:Y:S05]  /*7660*/  BRA `(.L_x_116) ;  /* 0xffffffac00687947 */ /* 0x000fea000383ffff */
.L_x_38:
[----:B----4-:R-:W-:-:S07]  /*7670*/  MOV R0, UR5 ;  /* 0x0000000500007c02 */ /* 0x010fce0008000f00 */
.L_x_117:
[----:B-1----:R1:W2:Y:S02]  /*7680*/  SYNCS.PHASECHK.TRANS64.TRYWAIT P0, [R0+URZ], R3 ;  /* 0x00000003000075a7 */ /* 0x0022a400080011ff */
[----:B--2---:R-:W-:Y:S05]  /*7690*/  @!P0 NANOSLEEP.SYNCS 0x989680 ;  /* 0x009896800000895d */ /* 0x004fea0003900000 */
[----:B------:R-:W2:Y:S02]  /*76a0*/  @!P0 SYNCS.PHASECHK.TRANS64 P0, [R0+URZ], R3 ;  /* 0x00000003000085a7 */ /* 0x000ea400080010ff */
[----:B--2---:R-:W-:Y:S05]  /*76b0*/  @!P0 BRA `(.L_x_117) ;  /* 0xfffffffc00f08947 */ /* 0x004fea000383ffff */
[----:B------:R-:W-:Y:S05]  /*76c0*/  BRA `(.L_x_118) ;  /* 0xffffffac00747947 */ /* 0x000fea000383ffff */
.L_x_39:
[----:B----4-:R-:W-:-:S07]  /*76d0*/  MOV R0, UR5 ;  /* 0x0000000500007c02 */ /* 0x010fce0008000f00 */
.L_x_119:
[----:B-1----:R1:W2:Y:S02]  /*76e0*/  SYNCS.PHASECHK.TRANS64.TRYWAIT P0, [R0+URZ], R3 ;  /* 0x00000003000075a7 */ /* 0x0022a400080011ff */
[----:B--2---:R-:W-:Y:S05]  /*76f0*/  @!P0 NANOSLEEP.SYNCS 0x989680 ;  /* 0x009896800000895d */ /* 0x004fea0003900000 */
[----:B------:R-:W2:Y:S02]  /*7700*/  @!P0 SYNCS.PHASECHK.TRANS64 P0, [R0+URZ], R3 ;  /* 0x00000003000085a7 */ /* 0x000ea400080010ff */
[----:B--2---:R-:W-:Y:S05]  /*7710*/  @!P0 BRA `(.L_x_119) ;  /* 0xfffffffc00f08947 */ /* 0x004fea000383ffff */
[----:B------:R-:W-:Y:S05]  /*7720*/  BRA `(.L_x_120) ;  /* 0xffffffac00807947 */ /* 0x000fea000383ffff */
.L_x_40:
[----:B----4-:R-:W-:-:S07]  /*7730*/  MOV R0, UR5 ;  /* 0x0000000500007c02 */ /* 0x010fce0008000f00 */
.L_x_121:
[----:B-1----:R1:W2:Y:S02]  /*7740*/  SYNCS.PHASECHK.TRANS64.TRYWAIT P0, [R0+URZ], R3 ;  /* 0x00000003000075a7 */ /* 0x0022a400080011ff */
[----:B--2---:R-:W-:Y:S05]  /*7750*/  @!P0 NANOSLEEP.SYNCS 0x989680 ;  /* 0x009896800000895d */ /* 0x004fea0003900000 */
[----:B------:R-:W2:Y:S02]  /*7760*/  @!P0 SYNCS.PHASECHK.TRANS64 P0, [R0+URZ], R3 ;  /* 0x00000003000085a7 */ /* 0x000ea400080010ff */
[----:B--2---:R-:W-:Y:S05]  /*7770*/  @!P0 BRA `(.L_x_121) ;  /* 0xfffffffc00f08947 */ /* 0x004fea000383ffff */
[----:B------:R-:W-:Y:S05]  /*7780*/  BRA `(.L_x_122) ;  /* 0xffffffac008c7947 */ /* 0x000fea000383ffff */
.L_x_41:
[----:B----4-:R-:W-:-:S07]  /*7790*/  MOV R0, UR5 ;  /* 0x0000000500007c02 */ /* 0x010fce0008000f00 */
.L_x_123:
[----:B-1----:R1:W2:Y:S02]  /*77a0*/  SYNCS.PHASECHK.TRANS64.TRYWAIT P0, [R0+URZ], R3 ;  /* 0x00000003000075a7 */ /* 0x0022a400080011ff */
[----:B--2---:R-:W-:Y:S05]  /*77b0*/  @!P0 NANOSLEEP.SYNCS 0x989680 ;  /* 0x009896800000895d */ /* 0x004fea0003900000 */
[----:B------:R-:W2:Y:S02]  /*77c0*/  @!P0 SYNCS.PHASECHK.TRANS64 P0, [R0+URZ], R3 ;  /* 0x00000003000085a7 */ /* 0x000ea400080010ff */
[----:B--2---:R-:W-:Y:S05]  /*77d0*/  @!P0 BRA `(.L_x_123) ;  /* 0xfffffffc00f08947 */ /* 0x004fea000383ffff */
[----:B------:R-:W-:Y:S05]  /*77e0*/  BRA `(.L_x_124) ;  /* 0xffffffac00987947 */ /* 0x000fea000383ffff */
.L_x_42:
[----:B----4-:R-:W-:-:S07]  /*77f0*/  MOV R0, UR5 ;  /* 0x0000000500007c02 */ /* 0x010fce0008000f00 */
.L_x_125:
[----:B-1----:R1:W2:Y:S02]  /*7800*/  SYNCS.PHASECHK.TRANS64.TRYWAIT P0, [R0+URZ], R3 ;  /* 0x00000003000075a7 */ /* 0x0022a400080011ff */
[----:B--2---:R-:W-:Y:S05]  /*7810*/  @!P0 NANOSLEEP.SYNCS 0x989680 ;  /* 0x009896800000895d */ /* 0x004fea0003900000 */
[----:B------:R-:W2:Y:S02]  /*7820*/  @!P0 SYNCS.PHASECHK.TRANS64 P0, [R0+URZ], R3 ;  /* 0x00000003000085a7 */ /* 0x000ea400080010ff */
[----:B--2---:R-:W-:Y:S05]  /*7830*/  @!P0 BRA `(.L_x_125) ;  /* 0xfffffffc00f08947 */ /* 0x004fea000383ffff */
[----:B------:R-:W-:Y:S05]  /*7840*/  BRA `(.L_x_126) ;  /* 0xffffffac00a47947 */ /* 0x000fea000383ffff */
.L_x_45:
[----:B-1----:R1:W2:Y:S02]  /*7850*/  SYNCS.PHASECHK.TRANS64.TRYWAIT P0, [R0+URZ+0x110], R5 ;  /* 0x00011005000075a7 */ /* 0x0022a400080011ff */
[----:B--2---:R-:W-:Y:S05]  /*7860*/  @!P0 NANOSLEEP.SYNCS 0x989680 ;  /* 0x009896800000895d */ /* 0x004fea0003900000 */
[----:B------:R-:W2:Y:S02]  /*7870*/  @!P0 SYNCS.PHASECHK.TRANS64 P0, [R0+URZ+0x110], R5 ;  /* 0x00011005000085a7 */ /* 0x000ea400080010ff */
[----:B--2---:R-:W-:Y:S05]  /*7880*/  @!P0 BRA `(.L_x_45) ;  /* 0xfffffffc00f08947 */ /* 0x004fea000383ffff */
[----:B------:R-:W-:Y:S05]  /*7890*/  BRA `(.L_x_127) ;  /* 0xffffffb000007947 */ /* 0x000fea000383ffff */
.L_x_46:
[----:B------:R-:W-:-:S07]  /*78a0*/  MOV R0, UR5 ;  /* 0x0000000500007c02 */ /* 0x000fce0008000f00 */
.L_x_128:
[----:B-1----:R1:W2:Y:S02]  /*78b0*/  SYNCS.PHASECHK.TRANS64.TRYWAIT P0, [R0+URZ+0xc0], R5 ;  /* 0x0000c005000075a7 */ /* 0x0022a400080011ff */
[----:B--2---:R-:W-:Y:S05]  /*78c0*/  @!P0 NANOSLEEP.SYNCS 0x989680 ;  /* 0x009896800000895d */ /* 0x004fea0003900000 */
[----:B------:R-:W2:Y:S02]  /*78d0*/  @!P0 SYNCS.PHASECHK.TRANS64 P0, [R0+URZ+0xc0], R5 ;  /* 0x0000c005000085a7 */ /* 0x000ea400080010ff */
[----:B--2---:R-:W-:Y:S05]  /*78e0*/  @!P0 BRA `(.L_x_128) ;  /* 0xfffffffc00f08947 */ /* 0x004fea000383ffff */
[----:B------:R-:W-:Y:S05]  /*78f0*/  BRA `(.L_x_129) ;  /* 0xffffffb000107947 */ /* 0x000fea000383ffff */
.L_x_47:
[----:B-1----:R1:W2:Y:S02]  /*7900*/  SYNCS.PHASECHK.TRANS64.TRYWAIT P1, [R0+URZ+0xb0], R5 ;  /* 0x0000b005000075a7 */ /* 0x0022a400080211ff */
[----:B--2---:R-:W-:Y:S05]  /*7910*/  @!P1 NANOSLEEP.SYNCS 0x989680 ;  /* 0x009896800000995d */ /* 0x004fea0003900000 */
[----:B------:R-:W2:Y:S02]  /*7920*/  @!P1 SYNCS.PHASECHK.TRANS64 P1, [R0+URZ+0xb0], R5 ;  /* 0x0000b005000095a7 */ /* 0x000ea400080210ff */
[----:B--2---:R-:W-:Y:S05]  /*7930*/  @!P1 BRA `(.L_x_47) ;  /* 0xfffffffc00f09947 */ /* 0x004fea000383ffff */
[----:B------:R-:W-:Y:S05]  /*7940*/  BRA `(.L_x_130) ;  /* 0xffffffb000407947 */ /* 0x000fea000383ffff */
.L_x_50:
[----:B------:R-:W-:-:S07]  /*7950*/  MOV R0, UR5 ;  /* 0x0000000500007c02 */ /* 0x000fce0008000f00 */
.L_x_131:
[----:B-1----:R1:W2:Y:S02]  /*7960*/  SYNCS.PHASECHK.TRANS64.TRYWAIT P0, [R0+URZ+0xc0], R3 ;  /* 0x0000c003000075a7 */ /* 0x0022a400080011ff */
[----:B--2---:R-:W-:Y:S05]  /*7970*/  @!P0 NANOSLEEP.SYNCS 0x989680 ;  /* 0x009896800000895d */ /* 0x004fea0003900000 */
[----:B------:R-:W2:Y:S02]  /*7980*/  @!P0 SYNCS.PHASECHK.TRANS64 P0, [R0+URZ+0xc0], R3 ;  /* 0x0000c003000085a7 */ /* 0x000ea400080010ff */
[----:B--2---:R-:W-:Y:S05]  /*7990*/  @!P0 BRA `(.L_x_131) ;  /* 0xfffffffc00f08947 */ /* 0x004fea000383ffff */
[----:B------:R-:W-:Y:S05]  /*79a0*/  BRA `(.L_x_49) ;  /* 0xffffffb000947947 */ /* 0x000fea000383ffff */
.L_x_57:
[----:B-1----:R1:W2:Y:S02]  /*79b0*/  SYNCS.PHASECHK.TRANS64.TRYWAIT P1, [R0+URZ+0xb0], R5 ;  /* 0x0000b005000075a7 */ /* 0x0022a400080211ff */
[----:B--2---:R-:W-:Y:S05]  /*79c0*/  @!P1 NANOSLEEP.SYNCS 0x989680 ;  /* 0x009896800000995d */ /* 0x004fea0003900000 */
[----:B------:R-:W2:Y:S02]  /*79d0*/  @!P1 SYNCS.PHASECHK.TRANS64 P1, [R0+URZ+0xb0], R5 ;  /* 0x0000b005000095a7 */ /* 0x000ea400080210ff */
[----:B--2---:R-:W-:Y:S05]  /*79e0*/  @!P1 BRA `(.L_x_57) ;  /* 0xfffffffc00f09947 */ /* 0x004fea000383ffff */
[----:B------:R-:W-:Y:S05]  /*79f0*/  BRA `(.L_x_132) ;  /* 0xffffffb800007947 */ /* 0x000fea000383ffff */
.L_x_58:
[----:B------:R-:W-:-:S07]  /*7a00*/  MOV R3, UR7 ;  /* 0x0000000700037c02 */ /* 0x000fce0008000f00 */
.L_x_133:
[----:B-1----:R1:W2:Y:S02]  /*7a10*/  SYNCS.PHASECHK.TRANS64.TRYWAIT P0, [R3+URZ+0xf0], R0 ;  /* 0x0000f000030075a7 */ /* 0x0022a400080011ff */
[----:B--2---:R-:W-:Y:S05]  /*7a20*/  @!P0 NANOSLEEP.SYNCS 0x989680 ;  /* 0x009896800000895d */ /* 0x004fea0003900000 */
[----:B------:R-:W2:Y:S02]  /*7a30*/  @!P0 SYNCS.PHASECHK.TRANS64 P0, [R3+URZ+0xf0], R0 ;  /* 0x0000f000030085a7 */ /* 0x000ea400080010ff */
[----:B--2---:R-:W-:Y:S05]  /*7a40*/  @!P0 BRA `(.L_x_133) ;  /* 0xfffffffc00f08947 */ /* 0x004fea000383ffff */
[----:B------:R-:W-:Y:S05]  /*7a50*/  BRA `(.L_x_134) ;  /* 0xffffffb800507947 */ /* 0x000fea000383ffff */
.L_x_61:
[----:B------:R-:W-:Y:S07]  /*7a60*/  MOV R0, UR6 ;  /* 0x0000000600007c02 */ /* 0x000fee0008000f00 */
.L_x_135:
[----:B-1----:R1:W2:Y:S02]  /*7a70*/  SYNCS.PHASECHK.TRANS64.TRYWAIT P0, [R0+URZ], R3 ;  /* 0x00000003000075a7 */ /* 0x0022a400080011ff */
[----:B--2---:R-:W-:Y:S05]  /*7a80*/  @!P0 NANOSLEEP.SYNCS 0x989680 ;  /* 0x009896800000895d */ /* 0x004fea0003900000 */
[----:B------:R-:W2:Y:S02]  /*7a90*/  @!P0 SYNCS.PHASECHK.TRANS64 P0, [R0+URZ], R3 ;  /* 0x00000003000085a7 */ /* 0x000ea400080010ff */
[----:B--2---:R-:W-:Y:S05]  /*7aa0*/  @!P0 BRA `(.L_x_135) ;  /* 0xfffffffc00f08947 */ /* 0x004fea000383ffff */
[----:B------:R-:W-:Y:S05]  /*7ab0*/  BRA `(.L_x_60) ;  /* 0xffffffb8006c7947 */ /* 0x000fea000383ffff */
.L_x_64:
[----:B------:R-:W-:-:S07]  /*7ac0*/  MOV R0, UR6 ;  /* 0x0000000600007c02 */ /* 0x000fce0008000f00 */
.L_x_136:
[----:B--2---:R2:W4:Y:S02]  /*7ad0*/  SYNCS.PHASECHK.TRANS64.TRYWAIT P0, [R0+URZ], R3 ;  /* 0x00000003000075a7 */ /* 0x00452400080011ff */
[----:B----4-:R-:W-:Y:S05]  /*7ae0*/  @!P0 NANOSLEEP.SYNCS 0x989680 ;  /* 0x009896800000895d */ /* 0x010fea0003900000 */
[----:B------:R-:W4:Y:S02]  /*7af0*/  @!P0 SYNCS.PHASECHK.TRANS64 P0, [R0+URZ], R3 ;  /* 0x00000003000085a7 */ /* 0x000f2400080010ff */
[----:B----4-:R-:W-:Y:S05]  /*7b00*/  @!P0 BRA `(.L_x_136) ;  /* 0xfffffffc00f08947 */ /* 0x010fea000383ffff */
[----:B------:R-:W-:Y:S05]  /*7b10*/  BRA `(.L_x_137) ;  /* 0xffffffbc00487947 */ /* 0x000fea000383ffff */
.L_x_65:
[----:B------:R-:W-:-:S07]  /*7b20*/  MOV R0, UR6 ;  /* 0x0000000600007c02 */ /* 0x000fce0008000f00 */
.L_x_138:
[----:B-1----:R1:W2:Y:S02]  /*7b30*/  SYNCS.PHASECHK.TRANS64.TRYWAIT P0, [R0+URZ], R3 ;  /* 0x00000003000075a7 */ /* 0x0022a400080011ff */
[----:B--2---:R-:W-:Y:S05]  /*7b40*/  @!P0 NANOSLEEP.SYNCS 0x989680 ;  /* 0x009896800000895d */ /* 0x004fea0003900000 */
[----:B------:R-:W2:Y:S02]  /*7b50*/  @!P0 SYNCS.PHASECHK.TRANS64 P0, [R0+URZ], R3 ;  /* 0x00000003000085a7 */ /* 0x000ea400080010ff */
[----:B--2---:R-:W-:Y:S05]  /*7b60*/  @!P0 BRA `(.L_x_138) ;  /* 0xfffffffc00f08947 */ /* 0x004fea000383ffff */
[----:B------:R-:W-:Y:S05]  /*7b70*/  BRA `(.L_x_139) ;  /* 0xffffffbc00547947 */ /* 0x000fea000383ffff */
.L_x_66:
[----:B------:R-:W-:-:S07]  /*7b80*/  MOV R0, UR6 ;  /* 0x0000000600007c02 */ /* 0x000fce0008000f00 */
.L_x_140:
[----:B-1----:R1:W2:Y:S02]  /*7b90*/  SYNCS.PHASECHK.TRANS64.TRYWAIT P0, [R0+URZ], R3 ;  /* 0x00000003000075a7 */ /* 0x0022a400080011ff */
[----:B--2---:R-:W-:Y:S05]  /*7ba0*/  @!P0 NANOSLEEP.SYNCS 0x989680 ;  /* 0x009896800000895d */ /* 0x004fea0003900000 */
[----:B------:R-:W2:Y:S02]  /*7bb0*/  @!P0 SYNCS.PHASECHK.TRANS64 P0, [R0+URZ], R3 ;  /* 0x00000003000085a7 */ /* 0x000ea400080010ff */
[----:B--2---:R-:W-:Y:S05]  /*7bc0*/  @!P0 BRA `(.L_x_140) ;  /* 0xfffffffc00f08947 */ /* 0x004fea000383ffff */
[----:B------:R-:W-:Y:S05]  /*7bd0*/  BRA `(.L_x_141) ;  /* 0xffffffbc00607947 */ /* 0x000fea000383ffff */
.L_x_67:
[----:B------:R-:W-:-:S07]  /*7be0*/  MOV R0, UR7 ;  /* 0x0000000700007c02 */ /* 0x000fce0008000f00 */
.L_x_142:
[----:B-1----:R1:W2:Y:S02]  /*7bf0*/  SYNCS.PHASECHK.TRANS64.TRYWAIT P0, [R0+URZ], R3 ;  /* 0x00000003000075a7 */ /* 0x0022a400080011ff */
[----:B--2---:R-:W-:Y:S05]  /*7c00*/  @!P0 NANOSLEEP.SYNCS 0x989680 ;  /* 0x009896800000895d */ /* 0x004fea0003900000 */
[----:B------:R-:W2:Y:S02]  /*7c10*/  @!P0 SYNCS.PHASECHK.TRANS64 P0, [R0+URZ], R3 ;  /* 0x00000003000085a7 */ /* 0x000ea400080010ff */
[----:B--2---:R-:W-:Y:S05]  /*7c20*/  @!P0 BRA `(.L_x_142) ;  /* 0xfffffffc00f08947 */ /* 0x004fea000383ffff */
[----:B------:R-:W-:Y:S05]  /*7c30*/  BRA `(.L_x_143) ;  /* 0xffffffbc006c7947 */ /* 0x000fea000383ffff */
.L_x_72:
[----:B--2---:R2:W3:Y:S02]  /*7c40*/  SYNCS.PHASECHK.TRANS64.TRYWAIT P0, [R0+URZ+0xb0], R3 ;  /* 0x0000b003000075a7 */ /* 0x0044e400080011ff */
[----:B---3--:R-:W-:Y:S05]  /*7c50*/  @!P0 NANOSLEEP.SYNCS 0x989680 ;  /* 0x009896800000895d */ /* 0x008fea0003900000 */
[----:B------:R-:W3:Y:S02]  /*7c60*/  @!P0 SYNCS.PHASECHK.TRANS64 P0, [R0+URZ+0xb0], R3 ;  /* 0x0000b003000085a7 */ /* 0x000ee400080010ff */
[----:B---3--:R-:W-:Y:S05]  /*7c70*/  @!P0 BRA `(.L_x_72) ;  /* 0xfffffffc00f08947 */ /* 0x008fea000383ffff */
[----:B------:R-:W-:Y:S05]  /*7c80*/  BRA `(.L_x_144) ;  /* 0xffffffc000707947 */ /* 0x000fea000383ffff */
.L_x_75:
[----:B------:R-:W-:Y:S07]  /*7c90*/  MOV R0, UR7 ;  /* 0x0000000700007c02 */ /* 0x000fee0008000f00 */
.L_x_145:
[----:B--2---:R2:W3:Y:S02]  /*7ca0*/  SYNCS.PHASECHK.TRANS64.TRYWAIT P0, [R0+URZ+0xa8], R3 ;  /* 0x0000a803000075a7 */ /* 0x0044e400080011ff */
[----:B---3--:R-:W-:Y:S05]  /*7cb0*/  @!P0 NANOSLEEP.SYNCS 0x989680 ;  /* 0x009896800000895d */ /* 0x008fea0003900000 */
[----:B------:R-:W3:Y:S02]  /*7cc0*/  @!P0 SYNCS.PHASECHK.TRANS64 P0, [R0+URZ+0xa8], R3 ;  /* 0x0000a803000085a7 */ /* 0x000ee400080010ff */
[----:B---3--:R-:W-:Y:S05]  /*7cd0*/  @!P0 BRA `(.L_x_145) ;  /* 0xfffffffc00f08947 */ /* 0x008fea000383ffff */
[----:B------:R-:W-:Y:S05]  /*7ce0*/  BRA `(.L_x_74) ;  /* 0xffffffc400507947 */ /* 0x000fea000383ffff */
.L_x_78:
[----:B--2---:R-:W-:Y:S07]  /*7cf0*/  MOV R3, UR7 ;  /* 0x0000000700037c02 */ /* 0x004fee0008000f00 */
.L_x_146:
[----:B-1----:R1:W2:Y:S02]  /*7d00*/  SYNCS.PHASECHK.TRANS64.TRYWAIT P0, [R3+URZ+0x90], R12 ;  /* 0x0000900c030075a7 */ /* 0x0022a400080011ff */
[----:B--2---:R-:W-:Y:S05]  /*7d10*/  @!P0 NANOSLEEP.SYNCS 0x989680 ;  /* 0x009896800000895d */ /* 0x004fea0003900000 */
[----:B------:R-:W2:Y:S02]  /*7d20*/  @!P0 SYNCS.PHASECHK.TRANS64 P0, [R3+URZ+0x90], R12 ;  /* 0x0000900c030085a7 */ /* 0x000ea400080010ff */
[----:B--2---:R-:W-:Y:S05]  /*7d30*/  @!P0 BRA `(.L_x_146) ;  /* 0xfffffffc00f08947 */ /* 0x004fea000383ffff */
[----:B------:R-:W-:Y:S05]  /*7d40*/  BRA `(.L_x_147) ;  /* 0xffffffc400c87947 */ /* 0x000fea000383ffff */
.L_x_79:
[----:B------:R-:W-:Y:S07]  /*7d50*/  MOV R3, UR7 ;  /* 0x0000000700037c02 */ /* 0x000fee0008000f00 */
.L_x_148:
[----:B-1----:R1:W2:Y:S02]  /*7d60*/  SYNCS.PHASECHK.TRANS64.TRYWAIT P0, [R3+URZ+0x98], R12 ;  /* 0x0000980c030075a7 */ /* 0x0022a400080011ff */
[----:B--2---:R-:W-:Y:S05]  /*7d70*/  @!P0 NANOSLEEP.SYNCS 0x989680 ;  /* 0x009896800000895d */ /* 0x004fea0003900000 */
[----:B------:R-:W2:Y:S02]  /*7d80*/  @!P0 SYNCS.PHASECHK.TRANS64 P0, [R3+URZ+0x98], R12 ;  /* 0x0000980c030085a7 */ /* 0x000ea400080010ff */
[----:B--2---:R-:W-:Y:S05]  /*7d90*/  @!P0 BRA `(.L_x_148) ;  /* 0xfffffffc00f08947 */ /* 0x004fea000383ffff */
[----:B------:R-:W-:Y:S05]  /*7da0*/  BRA `(.L_x_149) ;  /* 0xffffffc800487947 */ /* 0x000fea000383ffff */
.L_x_81:
[----:B------:R-:W-:-:S07]  /*7db0*/  MOV R0, UR7 ;  /* 0x0000000700007c02 */ /* 0x000fce0008000f00 */
.L_x_150:
[----:B-1----:R1:W3:Y:S02]  /*7dc0*/  SYNCS.PHASECHK.TRANS64.TRYWAIT P0, [R0+URZ+0x90], R3 ;  /* 0x00009003000075a7 */ /* 0x0022e400080011ff */
[----:B---3--:R-:W-:Y:S05]  /*7dd0*/  @!P0 NANOSLEEP.SYNCS 0x989680 ;  /* 0x009896800000895d */ /* 0x008fea0003900000 */
[----:B------:R-:W3:Y:S02]  /*7de0*/  @!P0 SYNCS.PHASECHK.TRANS64 P0, [R0+URZ+0x90], R3 ;  /* 0x00009003000085a7 */ /* 0x000ee400080010ff */
[----:B---3--:R-:W-:Y:S05]  /*7df0*/  @!P0 BRA `(.L_x_150) ;  /* 0xfffffffc00f08947 */ /* 0x008fea000383ffff */
[----:B------:R-:W-:Y:S05]  /*7e00*/  BRA `(.L_x_151) ;  /* 0xffffffc800b87947 */ /* 0x000fea000383ffff */
.L_x_83:
[----:B--2---:R2:W4:Y:S02]  /*7e10*/  SYNCS.PHASECHK.TRANS64.TRYWAIT P0, [R0+URZ+0xb0], R3 ;  /* 0x0000b003000075a7 */ /* 0x00452400080011ff */
[----:B----4-:R-:W-:Y:S05]  /*7e20*/  @!P0 NANOSLEEP.SYNCS 0x989680 ;  /* 0x009896800000895d */ /* 0x010fea0003900000 */
[----:B------:R-:W4:Y:S02]  /*7e30*/  @!P0 SYNCS.PHASECHK.TRANS64 P0, [R0+URZ+0xb0], R3 ;  /* 0x0000b003000085a7 */ /* 0x000f2400080010ff */
[----:B----4-:R-:W-:Y:S05]  /*7e40*/  @!P0 BRA `(.L_x_83) ;  /* 0xfffffffc00f08947 */ /* 0x010fea000383ffff */
[----:B------:R-:W-:Y:S05]  /*7e50*/  BRA `(.L_x_152) ;  /* 0xffffffcc00847947 */ /* 0x000fea000383ffff */
.L_x_94:
[----:B-1----:R1:W3:Y:S02]  /*7e60*/  SYNCS.PHASECHK.TRANS64.TRYWAIT P1, [R0+URZ+0x80], R3 ;  /* 0x00008003000075a7 */ /* 0x0022e400080211ff */
[----:B---3--:R-:W-:Y:S05]  /*7e70*/  @!P1 NANOSLEEP.SYNCS 0x989680 ;  /* 0x009896800000995d */ /* 0x008fea0003900000 */
[----:B------:R-:W3:Y:S02]  /*7e80*/  @!P1 SYNCS.PHASECHK.TRANS64 P1, [R0+URZ+0x80], R3 ;  /* 0x00008003000095a7 */ /* 0x000ee400080210ff */
[----:B---3--:R-:W-:Y:S05]  /*7e90*/  @!P1 BRA `(.L_x_94) ;  /* 0xfffffffc00f09947 */ /* 0x008fea000383ffff */
[----:B------:R-:W-:Y:S05]  /*7ea0*/  BRA `(.L_x_93) ;  /* 0xffffffd8009c7947 */ /* 0x000fea000383ffff */
.L_x_96:
[----:B-1----:R1:W4:Y:S02]  /*7eb0*/  SYNCS.PHASECHK.TRANS64.TRYWAIT P0, [R113+URZ+0xd0], R2 ;  /* 0x0000d002710075a7 */ /* 0x00232400080011ff */
[----:B----4-:R-:W-:Y:S05]  /*7ec0*/  @!P0 NANOSLEEP.SYNCS 0x989680 ;  /* 0x009896800000895d */ /* 0x010fea0003900000 */
[----:B------:R-:W4:Y:S02]  /*7ed0*/  @!P0 SYNCS.PHASECHK.TRANS64 P0, [R113+URZ+0xd0], R2 ;  /* 0x0000d002710085a7 */ /* 0x000f2400080010ff */
[----:B----4-:R-:W-:Y:S05]  /*7ee0*/  @!P0 BRA `(.L_x_96) ;  /* 0xfffffffc00f08947 */ /* 0x010fea000383ffff */
[----:B------:R-:W-:Y:S05]  /*7ef0*/  BRA `(.L_x_95) ;  /* 0xffffffd800f07947 */ /* 0x000fea000383ffff */
.L_x_104:
[----:B--2---:R2:W3:Y:S02]  /*7f00*/  SYNCS.PHASECHK.TRANS64.TRYWAIT P0, [R32+URZ+0x80], R3 ;  /* 0x00008003200075a7 */ /* 0x0044e400080011ff */
[----:B---3--:R-:W-:Y:S05]  /*7f10*/  @!P0 NANOSLEEP.SYNCS 0x989680 ;  /* 0x009896800000895d */ /* 0x008fea0003900000 */
[----:B------:R-:W3:Y:S02]  /*7f20*/  @!P0 SYNCS.PHASECHK.TRANS64 P0, [R32+URZ+0x80], R3 ;  /* 0x00008003200085a7 */ /* 0x000ee400080010ff */
[----:B---3--:R-:W-:Y:S05]  /*7f30*/  @!P0 BRA `(.L_x_104) ;  /* 0xfffffffc00f08947 */ /* 0x008fea000383ffff */
[----:B------:R-:W-:Y:S05]  /*7f40*/  BRA `(.L_x_103) ;  /* 0xffffffe400e07947 */ /* 0x000fea000383ffff */
        .weak           $__internal_0_$__cuda_sm10x_tcgen05_guardrail_trap_col_being_dealloced_not_returned_by_alloc
        .type           $__internal_0_$__cuda_sm10x_tcgen05_guardrail_trap_col_being_dealloced_not_returned_by_alloc,@function
        .size           $__internal_0_$__cuda_sm10x_tcgen05_guardrail_trap_col_being_dealloced_not_returned_by_alloc,($__internal_1_$__cuda_sm10x_tcgen05_guardrail_trap_phase_invalid_during_alloc - $__internal_0_$__cuda_sm10x_tcgen05_guardrail_trap_col_being_dealloced_not_returned_by_alloc)
$__internal_0_$__cuda_sm10x_tcgen05_guardrail_trap_col_being_dealloced_not_returned_by_alloc:
[----:B------:R-:W-:Y:S05]  /*7f50*/  BPT.TRAP 0x1 ;  /* 0x000000040000795c */ /* 0x000fea0000300000 */
[----:B------:R-:W-:-:S04]  /*7f60*/  HFMA2 R3, -RZ, RZ, 0, 0 ;  /* 0x00000000ff037431 */ /* 0x000fc800000001ff */
[----:B------:R-:W-:Y:S05]  /*7f70*/  RET.REL.NODEC R2 `(_ZN7cutlass13device_kernelINS_4gemm6kernel13GemmUniversalIN4cute5tupleIJiiiiEEENS1_10collective13CollectiveMmaINS1_35MainloopSm100TmaUmmaWarpSpecializedILi8ELi2ELi4ENS5_IJNS4_1CILi1EEESB_SB_EEEEENS5_IJNSA_ILi64EEENSA_ILi128EEESF_EEENS_12float_e5m2_tENS5_IJlSB_lEEENS_12float_e4m3_tENS5_IJSB_llEEENS4_8TiledMMAINS4_8MMA_AtomIJNS4_10MMA_TraitsINS4_19SM100_MMA_F8F6F4_SSEJSH_SJ_fSE_SF_NS4_17integral_constantINS4_4UMMA5MajorELSR_0EEENSP_ISR_LSR_1EEENSP_INSQ_7ScaleInELSU_0EEESV_EEEEEENS4_6LayoutISC_NS5_IJNSA_ILi0EEESZ_SZ_EEEEENS5_IJNS4_10UnderscoreES12_S12_EEEEENS4_13SM90_TMA_LOADENS4_14ComposedLayoutINS4_7SwizzleILi3ELi4ELi3EEENS4_18smem_ptr_flag_bitsILi8EEENSY_INS5_IJNSA_ILi8EEESF_EEENS5_IJSF_SB_EEEEEEEvNS4_8identityES15_NS16_IS18_S1A_NSY_INS5_IJSF_S1B_EEENS5_IJSB_SF_EEEEEEEvS1G_EENS_8epilogue10collective18CollectiveEpilogueINS1M_23Sm100TmaWarpSpecializedILi2ELi2ELi32ELb0ELb0EEEJSG_NS5_IJNSY_ISE_SB_EES1R_EEESH_SI_SH_SI_NS1M_6fusion15FusionCallbacksIS1Q_NS1T_17LinearCombinationISH_fSH_fLNS_15FloatRoundStyleE2EEESG_S1S_JEEENS4_5SM1004TMEM4LOAD26SM100_TMEM_LOAD_16dp32b32xES15_NS16_INS17_ILi2ELi4ELi3EEES1A_NSY_INS5_IJS1B_SE_EEENS5_IJSE_SB_EEEEEEENS4_39AutoVectorizingCopyWithAssumedAlignmentILi128EEENS4_14SM90_TMA_STOREES27_S29_S29_EEEvvEEEEvNT_6ParamsE) ;  /* 0xffffff8002207950 */ /* 0x000fea0003c3ffff */
        .weak           $__internal_1_$__cuda_sm10x_tcgen05_guardrail_trap_phase_invalid_during_alloc
        .type           $__internal_1_$__cuda_sm10x_tcgen05_guardrail_trap_phase_invalid_during_alloc,@function
        .size           $__internal_1_$__cuda_sm10x_tcgen05_guardrail_trap_phase_invalid_during_alloc,($__internal_2_$__cuda_sm10x_tcgen05_guardrail_trap_unallocated_columns_being_dealloced - $__internal_1_$__cuda_sm10x_tcgen05_guardrail_trap_phase_invalid_during_alloc)
$__internal_1_$__cuda_sm10x_tcgen05_guardrail_trap_phase_invalid_during_alloc:
[----:B------:R-:W-:Y:S05]  /*7f80*/  BPT.TRAP 0x1 ;  /* 0x000000040000795c */ /* 0x000fea0000300000 */
[----:B------:R-:W-:-:S04]  /*7f90*/  MOV R3, 0x0 ;  /* 0x0000000000037802 */ /* 0x000fc80000000f00 */
[----:B------:R-:W-:Y:S05]  /*7fa0*/  RET.REL.NODEC R2 `(_ZN7cutlass13device_kernelINS_4gemm6kernel13GemmUniversalIN4cute5tupleIJiiiiEEENS1_10collective13CollectiveMmaINS1_35MainloopSm100TmaUmmaWarpSpecializedILi8ELi2ELi4ENS5_IJNS4_1CILi1EEESB_SB_EEEEENS5_IJNSA_ILi64EEENSA_ILi128EEESF_EEENS_12float_e5m2_tENS5_IJlSB_lEEENS_12float_e4m3_tENS5_IJSB_llEEENS4_8TiledMMAINS4_8MMA_AtomIJNS4_10MMA_TraitsINS4_19SM100_MMA_F8F6F4_SSEJSH_SJ_fSE_SF_NS4_17integral_constantINS4_4UMMA5MajorELSR_0EEENSP_ISR_LSR_1EEENSP_INSQ_7ScaleInELSU_0EEESV_EEEEEENS4_6LayoutISC_NS5_IJNSA_ILi0EEESZ_SZ_EEEEENS5_IJNS4_10UnderscoreES12_S12_EEEEENS4_13SM90_TMA_LOADENS4_14ComposedLayoutINS4_7SwizzleILi3ELi4ELi3EEENS4_18smem_ptr_flag_bitsILi8EEENSY_INS5_IJNSA_ILi8EEESF_EEENS5_IJSF_SB_EEEEEEEvNS4_8identityES15_NS16_IS18_S1A_NSY_INS5_IJSF_S1B_EEENS5_IJSB_SF_EEEEEEEvS1G_EENS_8epilogue10collective18CollectiveEpilogueINS1M_23Sm100TmaWarpSpecializedILi2ELi2ELi32ELb0ELb0EEEJSG_NS5_IJNSY_ISE_SB_EES1R_EEESH_SI_SH_SI_NS1M_6fusion15FusionCallbacksIS1Q_NS1T_17LinearCombinationISH_fSH_fLNS_15FloatRoundStyleE2EEESG_S1S_JEEENS4_5SM1004TMEM4LOAD26SM100_TMEM_LOAD_16dp32b32xES15_NS16_INS17_ILi2ELi4ELi3EEES1A_NSY_INS5_IJS1B_SE_EEENS5_IJSE_SB_EEEEEEENS4_39AutoVectorizingCopyWithAssumedAlignmentILi128EEENS4_14SM90_TMA_STOREES27_S29_S29_EEEvvEEEEvNT_6ParamsE) ;  /* 0xffffff8002147950 */ /* 0x000fea0003c3ffff */
        .weak           $__internal_2_$__cuda_sm10x_tcgen05_guardrail_trap_unallocated_columns_being_dealloced
        .type           $__internal_2_$__cuda_sm10x_tcgen05_guardrail_trap_unallocated_columns_being_dealloced,@function
        .size           $__internal_2_$__cuda_sm10x_tcgen05_guardrail_trap_unallocated_columns_being_dealloced,(.L_x_154 - $__internal_2_$__cuda_sm10x_tcgen05_guardrail_trap_unallocated_columns_being_dealloced)
$__internal_2_$__cuda_sm10x_tcgen05_guardrail_trap_unallocated_columns_being_dealloced:
[----:B------:R-:W-:Y:S05]  /*7fb0*/  BPT.TRAP 0x1 ;  /* 0x000000040000795c */ /* 0x000fea0000300000 */
[----:B------:R-:W-:-:S04]  /*7fc0*/  HFMA2 R3, -RZ, RZ, 0, 0 ;  /* 0x00000000ff037431 */ /* 0x000fc800000001ff */
[----:B------:R-:W-:Y:S05]  /*7fd0*/  RET.REL.NODEC R2 `(_ZN7cutlass13device_kernelINS_4gemm6kernel13GemmUniversalIN4cute5tupleIJiiiiEEENS1_10collective13CollectiveMmaINS1_35MainloopSm100TmaUmmaWarpSpecializedILi8ELi2ELi4ENS5_IJNS4_1CILi1EEESB_SB_EEEEENS5_IJNSA_ILi64EEENSA_ILi128EEESF_EEENS_12float_e5m2_tENS5_IJlSB_lEEENS_12float_e4m3_tENS5_IJSB_llEEENS4_8TiledMMAINS4_8MMA_AtomIJNS4_10MMA_TraitsINS4_19SM100_MMA_F8F6F4_SSEJSH_SJ_fSE_SF_NS4_17integral_constantINS4_4UMMA5MajorELSR_0EEENSP_ISR_LSR_1EEENSP_INSQ_7ScaleInELSU_0EEESV_EEEEEENS4_6LayoutISC_NS5_IJNSA_ILi0EEESZ_SZ_EEEEENS5_IJNS4_10UnderscoreES12_S12_EEEEENS4_13SM90_TMA_LOADENS4_14ComposedLayoutINS4_7SwizzleILi3ELi4ELi3EEENS4_18smem_ptr_flag_bitsILi8EEENSY_INS5_IJNSA_ILi8EEESF_EEENS5_IJSF_SB_EEEEEEEvNS4_8identityES15_NS16_IS18_S1A_NSY_INS5_IJSF_S1B_EEENS5_IJSB_SF_EEEEEEEvS1G_EENS_8epilogue10collective18CollectiveEpilogueINS1M_23Sm100TmaWarpSpecializedILi2ELi2ELi32ELb0ELb0EEEJSG_NS5_IJNSY_ISE_SB_EES1R_EEESH_SI_SH_SI_NS1M_6fusion15FusionCallbacksIS1Q_NS1T_17LinearCombinationISH_fSH_fLNS_15FloatRoundStyleE2EEESG_S1S_JEEENS4_5SM1004TMEM4LOAD26SM100_TMEM_LOAD_16dp32b32xES15_NS16_INS17_ILi2ELi4ELi3EEES1A_NSY_INS5_IJS1B_SE_EEENS5_IJSE_SB_EEEEEEENS4_39AutoVectorizingCopyWithAssumedAlignmentILi128EEENS4_14SM90_TMA_STOREES27_S29_S29_EEEvvEEEEvNT_6ParamsE) ;  /* 0xffffff8002087950 */ /* 0x000fea0003c3ffff */
.L_x_153:
[----:B------:R-:W-:-:S00]  /*7fe0*/  BRA `(.L_x_153) ;  /* 0xfffffffc00fc7947 */ /* 0x000fc0000383ffff */
[----:B------:R-:W-:-:S00]  /*7ff0*/  NOP ;  /* 0x0000000000007918 */ /* 0x000fc00000000000 */
        /* <DEDUP_REMOVED lines=8> */
.L_x_154:


//--------------------- .nv.global.init           --------------------------
	.section	.nv.global.init,"aw",@progbits
.nv.global.init:
	.type		$str$27,@object
	.size		$str$27,($str$28 - $str$27)
$str$27:
        /*0000*/ 	.byte	0x28, 0x61, 0x64, 0x64, 0x72, 0x65, 0x73, 0x73, 0x20, 0x26, 0x20, 0x6d, 0x61, 0x73, 0x6b, 0x29
        /*0010*/ 	.byte	0x20, 0x3d, 0x3d, 0x20, 0x30, 0x00
	.type		$str$28,@object
	.size		$str$28,($str$26 - $str$28)
$str$28:
        /*0016*/ 	.byte	0x2f, 0x74, 0x6d, 0x70, 0x2f, 0x63, 0x75, 0x74, 0x6c, 0x61, 0x73, 0x73, 0x5f, 0x73, 0x77, 0x65
        /*0026*/ 	.byte	0x65, 0x70, 0x5f, 0x73, 0x72, 0x63, 0x2f, 0x69, 0x6e, 0x63, 0x6c, 0x75, 0x64, 0x65, 0x2f, 0x63
        /*0036*/ 	.byte	0x75, 0x74, 0x65, 0x2f, 0x70, 0x6f, 0x69, 0x6e, 0x74, 0x65, 0x72, 0x5f, 0x66, 0x6c, 0x61, 0x67
        /*0046*/ 	.byte	0x67, 0x65, 0x64, 0x2e, 0x68, 0x70, 0x70, 0x00
	.type		$str$26,@object
	.size		$str$26,($str$25 - $str$26)
$str$26:
        /*004e*/ 	.byte	0x2f, 0x74, 0x6d, 0x70, 0x2f, 0x63, 0x75, 0x74, 0x6c, 0x61, 0x73, 0x73, 0x5f, 0x73, 0x77, 0x65
        /*005e*/ 	.byte	0x65, 0x70, 0x5f, 0x73, 0x72, 0x63, 0x2f, 0x69, 0x6e, 0x63, 0x6c, 0x75, 0x64, 0x65, 0x2f, 0x63
        /*006e*/ 	.byte	0x75, 0x74, 0x65, 0x2f, 0x61, 0x74, 0x6f, 0x6d, 0x2f, 0x63, 0x6f, 0x70, 0x79, 0x5f, 0x74, 0x72
        /*007e*/ 	.byte	0x61, 0x69, 0x74, 0x73, 0x5f, 0x73, 0x6d, 0x31, 0x30, 0x30, 0x2e, 0x68, 0x70, 0x70, 0x00
	.type		$str$25,@object
	.size		$str$25,(__unnamed_1 - $str$25)
$str$25:
        /*008d*/ 	.byte	0x28, 0x28, 0x75, 0x69, 0x6e, 0x74, 0x33, 0x32, 0x5f, 0x74, 0x28, 0x74, 0x68, 0x72, 0x65, 0x61
        /*009d*/ 	.byte	0x64, 0x49, 0x64, 0x78, 0x2e, 0x78, 0x29, 0x20, 0x2f, 0x20, 0x33, 0x32, 0x29, 0x20, 0x25, 0x20
        /*00ad*/ 	.byte	0x34, 0x29, 0x20, 0x3d, 0x3d, 0x20, 0x28, 0x28, 0x28, 0x74, 0x6d, 0x65, 0x6d, 0x5f, 0x61, 0x64
        /*00bd*/ 	.byte	0x64, 0x72, 0x20, 0x3e, 0x3e, 0x20, 0x31, 0x36, 0x29, 0x20, 0x2f, 0x20, 0x33, 0x32, 0x29, 0x20
        /*00cd*/ 	.byte	0x25, 0x20, 0x34, 0x29, 0x00
	.type		__unnamed_1,@object
	.size		__unnamed_1,(__unnamed_2 - __unnamed_1)
__unnamed_1:
        /*00d2*/ 	.byte	0x61, 0x75, 0x74, 0x6f, 0x20, 0x63, 0x75, 0x74, 0x65, 0x3a, 0x3a, 0x61, 0x73, 0x5f, 0x70, 0x6f
        /* <DEDUP_REMOVED lines=24> */
        /*0262*/ 	.byte	0x3c, 0x34, 0x30, 0x39, 0x36, 0x3e, 0x3e, 0x3e, 0x3e, 0x5d, 0x00
	.type		__unnamed_2,@object
	.size		__unnamed_2,(.L_2 - __unnamed_2)
__unnamed_2:
        /* <DEDUP_REMOVED lines=40> */
        /*04ed*/ 	.byte	0x74, 0x65, 0x3a, 0x3a, 0x43, 0x3c, 0x30, 0x3e, 0x3e, 0x3e, 0x3e, 0x5d, 0x00
.L_2:


//--------------------- .nv.shared._ZN7cutlass13device_kernelINS_4gemm6kernel13GemmUniversalIN4cute5tupleIJiiiiEEENS1_10collective13CollectiveMmaINS1_35MainloopSm100TmaUmmaWarpSpecializedILi8ELi2ELi4ENS5_IJNS4_1CILi1EEESB_SB_EEEEENS5_IJNSA_ILi64EEENSA_ILi128EEESF_EEENS_12float_e5m2_tENS5_IJlSB_lEEENS_12float_e4m3_tENS5_IJSB_llEEENS4_8TiledMMAINS4_8MMA_AtomIJNS4_10MMA_TraitsINS4_19SM100_MMA_F8F6F4_SSEJSH_SJ_fSE_SF_NS4_17integral_constantINS4_4UMMA5MajorELSR_0EEENSP_ISR_LSR_1EEENSP_INSQ_7ScaleInELSU_0EEESV_EEEEEENS4_6LayoutISC_NS5_IJNSA_ILi0EEESZ_SZ_EEEEENS5_IJNS4_10UnderscoreES12_S12_EEEEENS4_13SM90_TMA_LOADENS4_14ComposedLayoutINS4_7SwizzleILi3ELi4ELi3EEENS4_18smem_ptr_flag_bitsILi8EEENSY_INS5_IJNSA_ILi8EEESF_EEENS5_IJSF_SB_EEEEEEEvNS4_8identityES15_NS16_IS18_S1A_NSY_INS5_IJSF_S1B_EEENS5_IJSB_SF_EEEEEEEvS1G_EENS_8epilogue10collective18CollectiveEpilogueINS1M_23Sm100TmaWarpSpecializedILi2ELi2ELi32ELb0ELb0EEEJSG_NS5_IJNSY_ISE_SB_EES1R_EEESH_SI_SH_SI_NS1M_6fusion15FusionCallbacksIS1Q_NS1T_17LinearCombinationISH_fSH_fLNS_15FloatRoundStyleE2EEESG_S1S_JEEENS4_5SM1004TMEM4LOAD26SM100_TMEM_LOAD_16dp32b32xES15_NS16_INS17_ILi2ELi4ELi3EEES1A_NSY_INS5_IJS1B_SE_EEENS5_IJSE_SB_EEEEEEENS4_39AutoVectorizingCopyWithAssumedAlignmentILi128EEENS4_14SM90_TMA_STOREES27_S29_S29_EEEvvEEEEvNT_6ParamsE --------------------------
	.section	.nv.shared._ZN7cutlass13device_kernelINS_4gemm6kernel13GemmUniversalIN4cute5tupleIJiiiiEEENS1_10collective13CollectiveMmaINS1_35MainloopSm100TmaUmmaWarpSpecializedILi8ELi2ELi4ENS5_IJNS4_1CILi1EEESB_SB_EEEEENS5_IJNSA_ILi64EEENSA_ILi128EEESF_EEENS_12float_e5m2_tENS5_IJlSB_lEEENS_12float_e4m3_tENS5_IJSB_llEEENS4_8TiledMMAINS4_8MMA_AtomIJNS4_10MMA_TraitsINS4_19SM100_MMA_F8F6F4_SSEJSH_SJ_fSE_SF_NS4_17integral_constantINS4_4UMMA5MajorELSR_0EEENSP_ISR_LSR_1EEENSP_INSQ_7ScaleInELSU_0EEESV_EEEEEENS4_6LayoutISC_NS5_IJNSA_ILi0EEESZ_SZ_EEEEENS5_IJNS4_10UnderscoreES12_S12_EEEEENS4_13SM90_TMA_LOADENS4_14ComposedLayoutINS4_7SwizzleILi3ELi4ELi3EEENS4_18smem_ptr_flag_bitsILi8EEENSY_INS5_IJNSA_ILi8EEESF_EEENS5_IJSF_SB_EEEEEEEvNS4_8identityES15_NS16_IS18_S1A_NSY_INS5_IJSF_S1B_EEENS5_IJSB_SF_EEEEEEEvS1G_EENS_8epilogue10collective18CollectiveEpilogueINS1M_23Sm100TmaWarpSpecializedILi2ELi2ELi32ELb0ELb0EEEJSG_NS5_IJNSY_ISE_SB_EES1R_EEESH_SI_SH_SI_NS1M_6fusion15FusionCallbacksIS1Q_NS1T_17LinearCombinationISH_fSH_fLNS_15FloatRoundStyleE2EEESG_S1S_JEEENS4_5SM1004TMEM4LOAD26SM100_TMEM_LOAD_16dp32b32xES15_NS16_INS17_ILi2ELi4ELi3EEES1A_NSY_INS5_IJS1B_SE_EEENS5_IJSE_SB_EEEEEEENS4_39AutoVectorizingCopyWithAssumedAlignmentILi128EEENS4_14SM90_TMA_STOREES27_S29_S29_EEEvvEEEEvNT_6ParamsE,"aw",@nobits
	.sectionflags	@""
	.align	16
	.zero		1024


//--------------------- .nv.shared.reserved.0     --------------------------
	.section	.nv.shared.reserved.0,"aw",@nobits
	.weak		__nv_reservedSMEM_offset_0_alias
	.size		__nv_reservedSMEM_offset_0_alias, 0, 64
	.other		__nv_reservedSMEM_offset_0_alias,@"STO_CUDA_RESERVED_SHARED STV_DEFAULT"
__nv_reservedSMEM_offset_0_alias:
	.zero		0
.nv.shared.reserved.0:
	.zero		64
	.weak		__nv_reservedSMEM_tcgen05_partition
	.type		__nv_reservedSMEM_tcgen05_partition,@object
	.size		__nv_reservedSMEM_tcgen05_partition,(.L_0 - __nv_reservedSMEM_tcgen05_partition)
__nv_reservedSMEM_tcgen05_partition:
	.zero		32
.L_0:


//--------------------- .nv.global                --------------------------
	.section	.nv.global,"aw",@nobits
.nv.global:
	.type		_ZN40_INTERNAL_4f739404_4_k_cu_00f93107_273184cute1_E,@object
	.size		_ZN40_INTERNAL_4f739404_4_k_cu_00f93107_273184cute1_E,(_ZN40_INTERNAL_4f739404_4_k_cu_00f93107_273184cuda3std3__45__cpo6cbeginE - _ZN40_INTERNAL_4f739404_4_k_cu_00f93107_273184cute1_E)
_ZN40_INTERNAL_4f739404_4_k_cu_00f93107_273184cute1_E:
	.zero		1
	.type		_ZN40_INTERNAL_4f739404_4_k_cu_00f93107_273184cuda3std3__45__cpo6cbeginE,@object
	.size		_ZN40_INTERNAL_4f739404_4_k_cu_00f93107_273184cuda3std3__45__cpo6cbeginE,(_ZN40_INTERNAL_4f739404_4_k_cu_00f93107_273184cuda3std3__48in_placeE - _ZN40_INTERNAL_4f739404_4_k_cu_00f93107_273184cuda3std3__45__cpo6cbeginE)
_ZN40_INTERNAL_4f739404_4_k_cu_00f93107_273184cuda3std3__45__cpo6cbeginE:
	.zero		1
	.type		_ZN40_INTERNAL_4f739404_4_k_cu_00f93107_273184cuda3std3__48in_placeE,@object
	.size		_ZN40_INTERNAL_4f739404_4_k_cu_00f93107_273184cuda3std3__48in_placeE,(_ZN40_INTERNAL_4f739404_4_k_cu_00f93107_273184cuda3std6ranges3__45__cpo9iter_moveE - _ZN40_INTERNAL_4f739404_4_k_cu_00f93107_273184cuda3std3__48in_placeE)
_ZN40_INTERNAL_4f739404_4_k_cu_00f93107_273184cuda3std3__48in_placeE:
	.zero		1
	.type		_ZN40_INTERNAL_4f739404_4_k_cu_00f93107_273184cuda3std6ranges3__45__cpo9iter_moveE,@object
	.size		_ZN40_INTERNAL_4f739404_4_k_cu_00f93107_273184cuda3std6ranges3__45__cpo9iter_moveE,(_ZN40_INTERNAL_4f739404_4_k_cu_00f93107_273184cuda3std3__45__cpo5beginE - _ZN40_INTERNAL_4f739404_4_k_cu_00f93107_273184cuda3std6ranges3__45__cpo9iter_moveE)
_ZN40_INTERNAL_4f739404_4_k_cu_00f93107_273184cuda3std6ranges3__45__cpo9iter_moveE:
	.zero		1
	.type		_ZN40_INTERNAL_4f739404_4_k_cu_00f93107_273184cuda3std3__45__cpo5beginE,@object
	.size		_ZN40_INTERNAL_4f739404_4_k_cu_00f93107_273184cuda3std3__45__cpo5beginE,(_ZN40_INTERNAL_4f739404_4_k_cu_00f93107_273184cuda3std3__442_GLOBAL__N__4f739404_4_k_cu_00f93107_273186ignoreE - _ZN40_INTERNAL_4f739404_4_k_cu_00f93107_273184cuda3std3__45__cpo5beginE)
_ZN40_INTERNAL_4f739404_4_k_cu_00f93107_273184cuda3std3__45__cpo5beginE:
	.zero		1
	.type		_ZN40_INTERNAL_4f739404_4_k_cu_00f93107_273184cuda3std3__442_GLOBAL__N__4f739404_4_k_cu_00f93107_273186ignoreE,@object
	.size		_ZN40_INTERNAL_4f739404_4_k_cu_00f93107_273184cuda3std3__442_GLOBAL__N__4f739404_4_k_cu_00f93107_273186ignoreE,(_ZN40_INTERNAL_4f739404_4_k_cu_00f93107_273184cute7productE - _ZN40_INTERNAL_4f739404_4_k_cu_00f93107_273184cuda3std3__442_GLOBAL__N__4f739404_4_k_cu_00f93107_273186ignoreE)
_ZN40_INTERNAL_4f739404_4_k_cu_00f93107_273184cuda3std3__442_GLOBAL__N__4f739404_4_k_cu_00f93107_273186ignoreE:
	.zero		1
	.type		_ZN40_INTERNAL_4f739404_4_k_cu_00f93107_273184cute7productE,@object
	.size		_ZN40_INTERNAL_4f739404_4_k_cu_00f93107_273184cute7productE,(_ZN40_INTERNAL_4f739404_4_k_cu_00f93107_273184cuda3std3__45__cpo3endE - _ZN40_INTERNAL_4f739404_4_k_cu_00f93107_273184cute7productE)
_ZN40_INTERNAL_4f739404_4_k_cu_00f93107_273184cute7productE:
	.zero		1
	.type		_ZN40_INTERNAL_4f739404_4_k_cu_00f93107_273184cuda3std3__45__cpo3endE,@object
	.size		_ZN40_INTERNAL_4f739404_4_k_cu_00f93107_273184cuda3std3__45__cpo3endE,(_ZN40_INTERNAL_4f739404_4_k_cu_00f93107_273184cuda3std3__419piecewise_constructE - _ZN40_INTERNAL_4f739404_4_k_cu_00f93107_273184cuda3std3__45__cpo3endE)
_ZN40_INTERNAL_4f739404_4_k_cu_00f93107_273184cuda3std3__45__cpo3endE:
	.zero		1
	.type		_ZN40_INTERNAL_4f739404_4_k_cu_00f93107_273184cuda3std3__419piecewise_constructE,@object
	.size		_ZN40_INTERNAL_4f739404_4_k_cu_00f93107_273184cuda3std3__419piecewise_constructE,(_ZN40_INTERNAL_4f739404_4_k_cu_00f93107_273184cuda3std3__45__cpo4cendE - _ZN40_INTERNAL_4f739404_4_k_cu_00f93107_273184cuda3std3__419piecewise_constructE)
_ZN40_INTERNAL_4f739404_4_k_cu_00f93107_273184cuda3std3__419piecewise_constructE:
	.zero		1
	.type		_ZN40_INTERNAL_4f739404_4_k_cu_00f93107_273184cuda3std3__45__cpo4cendE,@object
	.size		_ZN40_INTERNAL_4f739404_4_k_cu_00f93107_273184cuda3std3__45__cpo4cendE,(_ZN40_INTERNAL_4f739404_4_k_cu_00f93107_273184cuda3std6ranges3__45__cpo4swapE - _ZN40_INTERNAL_4f739404_4_k_cu_00f93107_273184cuda3std3__45__cpo4cendE)
_ZN40_INTERNAL_4f739404_4_k_cu_00f93107_273184cuda3std3__45__cpo4cendE:
	.zero		1
	.type		_ZN40_INTERNAL_4f739404_4_k_cu_00f93107_273184cuda3std6ranges3__45__cpo4swapE,@object
	.size		_ZN40_INTERNAL_4f739404_4_k_cu_00f93107_273184cuda3std6ranges3__45__cpo4swapE,(.L_10 - _ZN40_INTERNAL_4f739404_4_k_cu_00f93107_273184cuda3std6ranges3__45__cpo4swapE)
_ZN40_INTERNAL_4f739404_4_k_cu_00f93107_273184cuda3std6ranges3__45__cpo4swapE:
	.zero		1
.L_10:


//--------------------- .nv.constant0._ZN7cutlass13device_kernelINS_4gemm6kernel13GemmUniversalIN4cute5tupleIJiiiiEEENS1_10collective13CollectiveMmaINS1_35MainloopSm100TmaUmmaWarpSpecializedILi8ELi2ELi4ENS5_IJNS4_1CILi1EEESB_SB_EEEEENS5_IJNSA_ILi64EEENSA_ILi128EEESF_EEENS_12float_e5m2_tENS5_IJlSB_lEEENS_12float_e4m3_tENS5_IJSB_llEEENS4_8TiledMMAINS4_8MMA_AtomIJNS4_10MMA_TraitsINS4_19SM100_MMA_F8F6F4_SSEJSH_SJ_fSE_SF_NS4_17integral_constantINS4_4UMMA5MajorELSR_0EEENSP_ISR_LSR_1EEENSP_INSQ_7ScaleInELSU_0EEESV_EEEEEENS4_6LayoutISC_NS5_IJNSA_ILi0EEESZ_SZ_EEEEENS5_IJNS4_10UnderscoreES12_S12_EEEEENS4_13SM90_TMA_LOADENS4_14ComposedLayoutINS4_7SwizzleILi3ELi4ELi3EEENS4_18smem_ptr_flag_bitsILi8EEENSY_INS5_IJNSA_ILi8EEESF_EEENS5_IJSF_SB_EEEEEEEvNS4_8identityES15_NS16_IS18_S1A_NSY_INS5_IJSF_S1B_EEENS5_IJSB_SF_EEEEEEEvS1G_EENS_8epilogue10collective18CollectiveEpilogueINS1M_23Sm100TmaWarpSpecializedILi2ELi2ELi32ELb0ELb0EEEJSG_NS5_IJNSY_ISE_SB_EES1R_EEESH_SI_SH_SI_NS1M_6fusion15FusionCallbacksIS1Q_NS1T_17LinearCombinationISH_fSH_fLNS_15FloatRoundStyleE2EEESG_S1S_JEEENS4_5SM1004TMEM4LOAD26SM100_TMEM_LOAD_16dp32b32xES15_NS16_INS17_ILi2ELi4ELi3EEES1A_NSY_INS5_IJS1B_SE_EEENS5_IJSE_SB_EEEEEEENS4_39AutoVectorizingCopyWithAssumedAlignmentILi128EEENS4_14SM90_TMA_STOREES27_S29_S29_EEEvvEEEEvNT_6ParamsE --------------------------
	.section	.nv.constant0._ZN7cutlass13device_kernelINS_4gemm6kernel13GemmUniversalIN4cute5tupleIJiiiiEEENS1_10collective13CollectiveMmaINS1_35MainloopSm100TmaUmmaWarpSpecializedILi8ELi2ELi4ENS5_IJNS4_1CILi1EEESB_SB_EEEEENS5_IJNSA_ILi64EEENSA_ILi128EEESF_EEENS_12float_e5m2_tENS5_IJlSB_lEEENS_12float_e4m3_tENS5_IJSB_llEEENS4_8TiledMMAINS4_8MMA_AtomIJNS4_10MMA_TraitsINS4_19SM100_MMA_F8F6F4_SSEJSH_SJ_fSE_SF_NS4_17integral_constantINS4_4UMMA5MajorELSR_0EEENSP_ISR_LSR_1EEENSP_INSQ_7ScaleInELSU_0EEESV_EEEEEENS4_6LayoutISC_NS5_IJNSA_ILi0EEESZ_SZ_EEEEENS5_IJNS4_10UnderscoreES12_S12_EEEEENS4_13SM90_TMA_LOADENS4_14ComposedLayoutINS4_7SwizzleILi3ELi4ELi3EEENS4_18smem_ptr_flag_bitsILi8EEENSY_INS5_IJNSA_ILi8EEESF_EEENS5_IJSF_SB_EEEEEEEvNS4_8identityES15_NS16_IS18_S1A_NSY_INS5_IJSF_S1B_EEENS5_IJSB_SF_EEEEEEEvS1G_EENS_8epilogue10collective18CollectiveEpilogueINS1M_23Sm100TmaWarpSpecializedILi2ELi2ELi32ELb0ELb0EEEJSG_NS5_IJNSY_ISE_SB_EES1R_EEESH_SI_SH_SI_NS1M_6fusion15FusionCallbacksIS1Q_NS1T_17LinearCombinationISH_fSH_fLNS_15FloatRoundStyleE2EEESG_S1S_JEEENS4_5SM1004TMEM4LOAD26SM100_TMEM_LOAD_16dp32b32xES15_NS16_INS17_ILi2ELi4ELi3EEES1A_NSY_INS5_IJS1B_SE_EEENS5_IJSE_SB_EEEEEEENS4_39AutoVectorizingCopyWithAssumedAlignmentILi128EEENS4_14SM90_TMA_STOREES27_S29_S29_EEEvvEEEEvNT_6ParamsE,"a",@progbits
	.sectionflags	@""
	.align	4
.nv.constant0._ZN7cutlass13device_kernelINS_4gemm6kernel13GemmUniversalIN4cute5tupleIJiiiiEEENS1_10collective13CollectiveMmaINS1_35MainloopSm100TmaUmmaWarpSpecializedILi8ELi2ELi4ENS5_IJNS4_1CILi1EEESB_SB_EEEEENS5_IJNSA_ILi64EEENSA_ILi128EEESF_EEENS_12float_e5m2_tENS5_IJlSB_lEEENS_12float_e4m3_tENS5_IJSB_llEEENS4_8TiledMMAINS4_8MMA_AtomIJNS4_10MMA_TraitsINS4_19SM100_MMA_F8F6F4_SSEJSH_SJ_fSE_SF_NS4_17integral_constantINS4_4UMMA5MajorELSR_0EEENSP_ISR_LSR_1EEENSP_INSQ_7ScaleInELSU_0EEESV_EEEEEENS4_6LayoutISC_NS5_IJNSA_ILi0EEESZ_SZ_EEEEENS5_IJNS4_10UnderscoreES12_S12_EEEEENS4_13SM90_TMA_LOADENS4_14ComposedLayoutINS4_7SwizzleILi3ELi4ELi3EEENS4_18smem_ptr_flag_bitsILi8EEENSY_INS5_IJNSA_ILi8EEESF_EEENS5_IJSF_SB_EEEEEEEvNS4_8identityES15_NS16_IS18_S1A_NSY_INS5_IJSF_S1B_EEENS5_IJSB_SF_EEEEEEEvS1G_EENS_8epilogue10collective18CollectiveEpilogueINS1M_23Sm100TmaWarpSpecializedILi2ELi2ELi32ELb0ELb0EEEJSG_NS5_IJNSY_ISE_SB_EES1R_EEESH_SI_SH_SI_NS1M_6fusion15FusionCallbacksIS1Q_NS1T_17LinearCombinationISH_fSH_fLNS_15FloatRoundStyleE2EEESG_S1S_JEEENS4_5SM1004TMEM4LOAD26SM100_TMEM_LOAD_16dp32b32xES15_NS16_INS17_ILi2ELi4ELi3EEES1A_NSY_INS5_IJS1B_SE_EEENS5_IJSE_SB_EEEEEEENS4_39AutoVectorizingCopyWithAssumedAlignmentILi128EEENS4_14SM90_TMA_STOREES27_S29_S29_EEEvvEEEEvNT_6ParamsE:
	.zero		2944


//--------------------- SYMBOLS --------------------------

	.type		.nv.reservedSmem.offset0,@object
	.size		.nv.reservedSmem.offset0,0x4
	.type		.nv.reservedSmem.cap,@object
	.size		.nv.reservedSmem.cap,0x4
	.type		__assertfail,@function
